	.target	sm_90a

	.elftype	@"ET_EXEC"


//--------------------- .note.nv.tkinfo           --------------------------
	.section	.note.nv.tkinfo,"",@"SHT_NOTE"
	.sectionflags	@"SHF_NOTE_NV_TKINFO"
	.tkinfo
        /*0018*/ 	.word	0x00000002
        /*0030*/ 	.string	""
        /*0030*/ 	.string	"ptxas"
        /*0030*/ 	.string	"Cuda compilation tools, release 13.0, V13.0.88"
        /*0030*/ 	.string	"Build cuda_13.0.r13.0/compiler.36424714_0"
        /*0030*/ 	.string	"-arch sm_90a -m 64 "



//--------------------- .note.nv.cuinfo           --------------------------
	.section	.note.nv.cuinfo,"",@"SHT_NOTE"
	.sectionflags	@"SHF_NOTE_NV_CUINFO"
        /*0018*/ 	.short	0x0002
        /*001a*/ 	.short	0x005a
        /*001c*/ 	.short	0x0082
	.zero		2


//--------------------- .nv.info                  --------------------------
	.section	.nv.info,"",@"SHT_CUDA_INFO"
	.align	4


	//----- nvinfo : EIATTR_REGCOUNT
	.align		4
        /*0000*/ 	.byte	0x04, 0x2f
        /*0002*/ 	.short	(.L_12 - .L_11)
	.align		4
.L_11:
        /*0004*/ 	.word	index@(_ZN7cutlass13device_kernelINS_4gemm6kernel13GemmUniversalIN4cute5tupleIJiiiiEEENS1_10collective13CollectiveMmaINS1_37MainloopSm90TmaGmmaWarpSpecializedFP8ILi9ENS5_IJNS4_1CILi2EEENSA_ILi1EEESC_EEENS1_35KernelTmaWarpSpecializedCooperativeEEENS5_IJNSA_ILi128EEENSA_ILi256EEENSA_ILi64EEEEEENS_12float_e4m3_tENS5_IJlSC_lEEESK_SL_NS4_8TiledMMAINS4_8MMA_AtomIJNS4_4SM904GMMA31MMA_64x256x32_F32E4M3E4M3_SS_TNILNSP_7ScaleInE1ELSR_1EEEEEENS4_6LayoutISD_NS5_IJSC_NSA_ILi0EEESV_EEEEENS5_IJNS4_10UnderscoreESY_SY_EEEEENS4_13SM90_TMA_LOADENS4_14ComposedLayoutINS4_7SwizzleILi2ELi4ELi3EEENS4_18smem_ptr_flag_bitsILi8EEENSU_INS5_IJNSA_ILi8EEESI_EEENS5_IJSI_SC_EEEEEEEvNS4_8identityENS4_23SM90_TMA_LOAD_MULTICASTES1B_vS1C_EENS_8epilogue10collective6detail29Sm90TmaWarpSpecializedAdapterINS1G_15DefaultEpilogueISK_SL_SL_NS1F_6thread17LinearCombinationISK_Li1EffLNS1K_9ScaleType4KindE0ELNS_15FloatRoundStyleE2ESK_EENS1_15EpilogueDefaultEEEEEvvEEEEvNT_6ParamsE)
        /*0008*/ 	.word	0x000000a8


	//----- nvinfo : EIATTR_FRAME_SIZE
	.align		4
.L_12:
        /*000c*/ 	.byte	0x04, 0x11
        /*000e*/ 	.short	(.L_14 - .L_13)
	.align		4
.L_13:
        /*0010*/ 	.word	index@(_ZN7cutlass13device_kernelINS_4gemm6kernel13GemmUniversalIN4cute5tupleIJiiiiEEENS1_10collective13CollectiveMmaINS1_37MainloopSm90TmaGmmaWarpSpecializedFP8ILi9ENS5_IJNS4_1CILi2EEENSA_ILi1EEESC_EEENS1_35KernelTmaWarpSpecializedCooperativeEEENS5_IJNSA_ILi128EEENSA_ILi256EEENSA_ILi64EEEEEENS_12float_e4m3_tENS5_IJlSC_lEEESK_SL_NS4_8TiledMMAINS4_8MMA_AtomIJNS4_4SM904GMMA31MMA_64x256x32_F32E4M3E4M3_SS_TNILNSP_7ScaleInE1ELSR_1EEEEEENS4_6LayoutISD_NS5_IJSC_NSA_ILi0EEESV_EEEEENS5_IJNS4_10UnderscoreESY_SY_EEEEENS4_13SM90_TMA_LOADENS4_14ComposedLayoutINS4_7SwizzleILi2ELi4ELi3EEENS4_18smem_ptr_flag_bitsILi8EEENSU_INS5_IJNSA_ILi8EEESI_EEENS5_IJSI_SC_EEEEEEEvNS4_8identityENS4_23SM90_TMA_LOAD_MULTICASTES1B_vS1C_EENS_8epilogue10collective6detail29Sm90TmaWarpSpecializedAdapterINS1G_15DefaultEpilogueISK_SL_SL_NS1F_6thread17LinearCombinationISK_Li1EffLNS1K_9ScaleType4KindE0ELNS_15FloatRoundStyleE2ESK_EENS1_15EpilogueDefaultEEEEEvvEEEEvNT_6ParamsE)
        /*0014*/ 	.word	0x00000108


	//----- nvinfo : EIATTR_MIN_STACK_SIZE
	.align		4
.L_14:
        /*0018*/ 	.byte	0x04, 0x12
        /*001a*/ 	.short	(.L_16 - .L_15)
	.align		4
.L_15:
        /*001c*/ 	.word	index@(_ZN7cutlass13device_kernelINS_4gemm6kernel13GemmUniversalIN4cute5tupleIJiiiiEEENS1_10collective13CollectiveMmaINS1_37MainloopSm90TmaGmmaWarpSpecializedFP8ILi9ENS5_IJNS4_1CILi2EEENSA_ILi1EEESC_EEENS1_35KernelTmaWarpSpecializedCooperativeEEENS5_IJNSA_ILi128EEENSA_ILi256EEENSA_ILi64EEEEEENS_12float_e4m3_tENS5_IJlSC_lEEESK_SL_NS4_8TiledMMAINS4_8MMA_AtomIJNS4_4SM904GMMA31MMA_64x256x32_F32E4M3E4M3_SS_TNILNSP_7ScaleInE1ELSR_1EEEEEENS4_6LayoutISD_NS5_IJSC_NSA_ILi0EEESV_EEEEENS5_IJNS4_10UnderscoreESY_SY_EEEEENS4_13SM90_TMA_LOADENS4_14ComposedLayoutINS4_7SwizzleILi2ELi4ELi3EEENS4_18smem_ptr_flag_bitsILi8EEENSU_INS5_IJNSA_ILi8EEESI_EEENS5_IJSI_SC_EEEEEEEvNS4_8identityENS4_23SM90_TMA_LOAD_MULTICASTES1B_vS1C_EENS_8epilogue10collective6detail29Sm90TmaWarpSpecializedAdapterINS1G_15DefaultEpilogueISK_SL_SL_NS1F_6thread17LinearCombinationISK_Li1EffLNS1K_9ScaleType4KindE0ELNS_15FloatRoundStyleE2ESK_EENS1_15EpilogueDefaultEEEEEvvEEEEvNT_6ParamsE)
        /*0020*/ 	.word	0x00000108
.L_16:


//--------------------- .nv.compat                --------------------------
	.section	.nv.compat,"",@"SHT_CUDA_COMPAT_INFO"
	.align	4
        /*0000*/ 	.byte	0x02, 0x09, 0x01, 0x00, 0x02, 0x02, 0x04, 0x00, 0x02, 0x05, 0x05, 0x00, 0x03, 0x07, 0x01, 0x01
        /*0010*/ 	.byte	0x02, 0x03, 0x01, 0x00, 0x02, 0x06, 0x01, 0x00, 0x04, 0x0b, 0x08, 0x00, 0x00, 0x00, 0x00, 0x00
        /*0020*/ 	.byte	0x00, 0x00, 0x00, 0x00


//--------------------- .nv.info._ZN7cutlass13device_kernelINS_4gemm6kernel13GemmUniversalIN4cute5tupleIJiiiiEEENS1_10collective13CollectiveMmaINS1_37MainloopSm90TmaGmmaWarpSpecializedFP8ILi9ENS5_IJNS4_1CILi2EEENSA_ILi1EEESC_EEENS1_35KernelTmaWarpSpecializedCooperativeEEENS5_IJNSA_ILi128EEENSA_ILi256EEENSA_ILi64EEEEEENS_12float_e4m3_tENS5_IJlSC_lEEESK_SL_NS4_8TiledMMAINS4_8MMA_AtomIJNS4_4SM904GMMA31MMA_64x256x32_F32E4M3E4M3_SS_TNILNSP_7ScaleInE1ELSR_1EEEEEENS4_6LayoutISD_NS5_IJSC_NSA_ILi0EEESV_EEEEENS5_IJNS4_10UnderscoreESY_SY_EEEEENS4_13SM90_TMA_LOADENS4_14ComposedLayoutINS4_7SwizzleILi2ELi4ELi3EEENS4_18smem_ptr_flag_bitsILi8EEENSU_INS5_IJNSA_ILi8EEESI_EEENS5_IJSI_SC_EEEEEEEvNS4_8identityENS4_23SM90_TMA_LOAD_MULTICASTES1B_vS1C_EENS_8epilogue10collective6detail29Sm90TmaWarpSpecializedAdapterINS1G_15DefaultEpilogueISK_SL_SL_NS1F_6thread17LinearCombinationISK_Li1EffLNS1K_9ScaleType4KindE0ELNS_15FloatRoundStyleE2ESK_EENS1_15EpilogueDefaultEEEEEvvEEEEvNT_6ParamsE --------------------------
	.section	.nv.info._ZN7cutlass13device_kernelINS_4gemm6kernel13GemmUniversalIN4cute5tupleIJiiiiEEENS1_10collective13CollectiveMmaINS1_37MainloopSm90TmaGmmaWarpSpecializedFP8ILi9ENS5_IJNS4_1CILi2EEENSA_ILi1EEESC_EEENS1_35KernelTmaWarpSpecializedCooperativeEEENS5_IJNSA_ILi128EEENSA_ILi256EEENSA_ILi64EEEEEENS_12float_e4m3_tENS5_IJlSC_lEEESK_SL_NS4_8TiledMMAINS4_8MMA_AtomIJNS4_4SM904GMMA31MMA_64x256x32_F32E4M3E4M3_SS_TNILNSP_7ScaleInE1ELSR_1EEEEEENS4_6LayoutISD_NS5_IJSC_NSA_ILi0EEESV_EEEEENS5_IJNS4_10UnderscoreESY_SY_EEEEENS4_13SM90_TMA_LOADENS4_14ComposedLayoutINS4_7SwizzleILi2ELi4ELi3EEENS4_18smem_ptr_flag_bitsILi8EEENSU_INS5_IJNSA_ILi8EEESI_EEENS5_IJSI_SC_EEEEEEEvNS4_8identityENS4_23SM90_TMA_LOAD_MULTICASTES1B_vS1C_EENS_8epilogue10collective6detail29Sm90TmaWarpSpecializedAdapterINS1G_15DefaultEpilogueISK_SL_SL_NS1F_6thread17LinearCombinationISK_Li1EffLNS1K_9ScaleType4KindE0ELNS_15FloatRoundStyleE2ESK_EENS1_15EpilogueDefaultEEEEEvvEEEEvNT_6ParamsE,"",@"SHT_CUDA_INFO"
	.sectionflags	@""
	.align	4


	//----- nvinfo : EIATTR_CUDA_API_VERSION
	.align		4
        /*0000*/ 	.byte	0x04, 0x37
        /*0002*/ 	.short	(.L_18 - .L_17)
.L_17:
        /*0004*/ 	.word	0x00000082


	//----- nvinfo : EIATTR_KPARAM_INFO
	.align		4
.L_18:
        /*0008*/ 	.byte	0x04, 0x17
        /*000a*/ 	.short	(.L_20 - .L_19)
.L_19:
        /*000c*/ 	.word	0x00000000
        /*0010*/ 	.short	0x0000
        /*0012*/ 	.short	0x0070
        /*0014*/ 	.byte	0x00, 0xf0, 0x01, 0x10


	//----- nvinfo : EIATTR_SPARSE_MMA_MASK
	.align		4
.L_20:
        /*0018*/ 	.byte	0x03, 0x50
        /*001a*/ 	.short	0x0000


	//----- nvinfo : EIATTR_MAXREG_COUNT
	.align		4
        /*001c*/ 	.byte	0x03, 0x1b
        /*001e*/ 	.short	0x00a8


	//----- nvinfo : EIATTR_NUM_BARRIERS
	.align		4
        /*0020*/ 	.byte	0x02, 0x4c
        /*0022*/ 	.byte	0x01
	.zero		1


	//----- nvinfo : EIATTR_ANNOTATIONS
	.align		4
        /*0024*/ 	.byte	0x04, 0x55
        /*0026*/ 	.short	(.L_22 - .L_21)


	//   ....[0]....
.L_21:
        /*0028*/ 	.word	0x00000001
        /*002c*/ 	.byte	0xe0, 0x07, 0x00, 0x00, 0x01, 0x00, 0x00, 0x00, 0xd0, 0x08, 0x00, 0x00, 0x01, 0x00, 0x00, 0x00
        /* <DEDUP_REMOVED lines=198> */
        /*0c9c*/ 	.byte	0xf0, 0x06, 0x01, 0x00


	//----- nvinfo : EIATTR_MERCURY_ISA_VERSION
	.align		4
.L_22:
        /*0ca0*/ 	.byte	0x03, 0x5f
        /*0ca2*/ 	.short	0x0101


	//----- nvinfo : EIATTR_INT_WARP_WIDE_INSTR_OFFSETS
	.align		4
        /*0ca4*/ 	.byte	0x04, 0x31
        /*0ca6*/ 	.short	(.L_24 - .L_23)


	//   ....[0]....
.L_23:
        /*0ca8*/ 	.word	0x00000620


	//   ....[1]....
        /*0cac*/ 	.word	0x00000640


	//   ....[2]....
        /*0cb0*/ 	.word	0x000007b0


	//----- nvinfo : EIATTR_COOP_GROUP_MASK_REGIDS
	.align		4
.L_24:
        /*0cb4*/ 	.byte	0x04, 0x29
        /*0cb6*/ 	.short	(.L_26 - .L_25)


	//   ....[0]....
.L_25:
        /*0cb8*/ 	.word	0xffffffff


	//   ....[1]....
        /*0cbc*/ 	.word	0xffffffff


	//   ....[2]....
        /*0cc0*/ 	.word	0xffffffff


	//   ....[3]....
        /*0cc4*/ 	.word	0xffffffff


	//   ....[4]....
        /*0cc8*/ 	.word	0xffffffff


	//   ....[5]....
        /*0ccc*/ 	.word	0xffffffff


	//----- nvinfo : EIATTR_COOP_GROUP_INSTR_OFFSETS
	.align		4
.L_26:
        /*0cd0*/ 	.byte	0x04, 0x28
        /*0cd2*/ 	.short	(.L_28 - .L_27)


	//   ....[0]....
.L_27:
        /*0cd4*/ 	.word	0x00000070


	//   ....[1]....
        /*0cd8*/ 	.word	0x00000080


	//   ....[2]....
        /*0cdc*/ 	.word	0x000001a0


	//   ....[3]....
        /*0ce0*/ 	.word	0x00000490


	//   ....[4]....
        /*0ce4*/ 	.word	0x00000910


	//   ....[5]....
        /*0ce8*/ 	.word	0x00001690


	//----- nvinfo : EIATTR_REG_RECONFIG
	.align		4
.L_28:
        /*0cec*/ 	.byte	0x01, 0x54
	.zero		2


	//----- nvinfo : EIATTR_MBARRIER_INSTR_OFFSETS
	.align		4
        /*0cf0*/ 	.byte	0x04, 0x39
        /*0cf2*/ 	.short	(.L_30 - .L_29)


	//   ....[0]....
.L_29:
        /*0cf4*/ 	.word	0x00000340
        /*0cf8*/ 	.word	0x000000ff
        /*0cfc*/ 	.word	0x00000000
        /*0d00*/ 	.short	0x0100
        /*0d02*/ 	.byte	0x09
	.zero		1


	//   ....[1]....
        /*0d04*/ 	.word	0x00000350
        /*0d08*/ 	.word	0x000000ff
        /*0d0c*/ 	.word	0x00000048
        /*0d10*/ 	.short	0x0100
        /*0d12*/ 	.byte	0x09
	.zero		1


	//   ....[2]....
        /*0d14*/ 	.word	0x00000360
        /*0d18*/ 	.word	0x000000ff
        /*0d1c*/ 	.word	0x00000008
        /*0d20*/ 	.short	0x0100
        /*0d22*/ 	.byte	0x09
	.zero		1


	//   ....[3]....
        /*0d24*/ 	.word	0x00000370
        /*0d28*/ 	.word	0x000000ff
        /*0d2c*/ 	.word	0x00000050
        /*0d30*/ 	.short	0x0100
        /*0d32*/ 	.byte	0x09
	.zero		1


	//   ....[4]....
        /*0d34*/ 	.word	0x00000380
        /*0d38*/ 	.word	0x000000ff
        /*0d3c*/ 	.word	0x00000010
        /*0d40*/ 	.short	0x0100
        /*0d42*/ 	.byte	0x09
	.zero		1


	//   ....[5]....
        /*0d44*/ 	.word	0x00000390
        /*0d48*/ 	.word	0x000000ff
        /*0d4c*/ 	.word	0x00000058
        /*0d50*/ 	.short	0x0100
        /*0d52*/ 	.byte	0x09
	.zero		1


	//   ....[6]....
        /*0d54*/ 	.word	0x000003a0
        /*0d58*/ 	.word	0x000000ff
        /*0d5c*/ 	.word	0x00000018
        /*0d60*/ 	.short	0x0100
        /*0d62*/ 	.byte	0x09
	.zero		1


	//   ....[7]....
        /*0d64*/ 	.word	0x000003b0
        /*0d68*/ 	.word	0x000000ff
        /*0d6c*/ 	.word	0x00000060
        /*0d70*/ 	.short	0x0100
        /*0d72*/ 	.byte	0x09
	.zero		1


	//   ....[8]....
        /*0d74*/ 	.word	0x000003c0
        /*0d78*/ 	.word	0x000000ff
        /*0d7c*/ 	.word	0x00000020
        /*0d80*/ 	.short	0x0100
        /*0d82*/ 	.byte	0x09
	.zero		1


	//   ....[9]....
        /*0d84*/ 	.word	0x000003d0
        /*0d88*/ 	.word	0x000000ff
        /*0d8c*/ 	.word	0x00000068
        /*0d90*/ 	.short	0x0100
        /*0d92*/ 	.byte	0x09
	.zero		1


	//   ....[10]....
        /*0d94*/ 	.word	0x000003e0
        /*0d98*/ 	.word	0x000000ff
        /*0d9c*/ 	.word	0x00000028
        /*0da0*/ 	.short	0x0100
        /*0da2*/ 	.byte	0x09
	.zero		1


	//   ....[11]....
        /*0da4*/ 	.word	0x000003f0
        /*0da8*/ 	.word	0x000000ff
        /*0dac*/ 	.word	0x00000070
        /*0db0*/ 	.short	0x0100
        /*0db2*/ 	.byte	0x09
	.zero		1


	//   ....[12]....
        /*0db4*/ 	.word	0x00000400
        /*0db8*/ 	.word	0x000000ff
        /*0dbc*/ 	.word	0x00000030
        /*0dc0*/ 	.short	0x0100
        /*0dc2*/ 	.byte	0x09
	.zero		1


	//   ....[13]....
        /*0dc4*/ 	.word	0x00000410
        /*0dc8*/ 	.word	0x000000ff
        /*0dcc*/ 	.word	0x00000078
        /*0dd0*/ 	.short	0x0100
        /*0dd2*/ 	.byte	0x09
	.zero		1


	//   ....[14]....
        /*0dd4*/ 	.word	0x00000420
        /*0dd8*/ 	.word	0x000000ff
        /*0ddc*/ 	.word	0x00000038
        /*0de0*/ 	.short	0x0100
        /*0de2*/ 	.byte	0x09
	.zero		1


	//   ....[15]....
        /*0de4*/ 	.word	0x00000430
        /*0de8*/ 	.word	0x000000ff
        /*0dec*/ 	.word	0x00000080
        /*0df0*/ 	.short	0x0100
        /*0df2*/ 	.byte	0x09
	.zero		1


	//   ....[16]....
        /*0df4*/ 	.word	0x00000440
        /*0df8*/ 	.word	0x000000ff
        /*0dfc*/ 	.word	0x00000040
        /*0e00*/ 	.short	0x0100
        /*0e02*/ 	.byte	0x09
	.zero		1


	//   ....[17]....
        /*0e04*/ 	.word	0x00000450
        /*0e08*/ 	.word	0x000000ff
        /*0e0c*/ 	.word	0x00000088
        /*0e10*/ 	.short	0x0100
        /*0e12*/ 	.byte	0x09
	.zero		1


	//   ....[18]....
        /*0e14*/ 	.word	0x00000840
        /*0e18*/ 	.word	0x000000ff
        /*0e1c*/ 	.word	0x000000a0
        /*0e20*/ 	.short	0x0100
        /*0e22*/ 	.byte	0x06
	.zero		1


	//   ....[19]....
        /*0e24*/ 	.word	0x000008b0
        /*0e28*/ 	.word	0x000000ff
        /*0e2c*/ 	.word	0x000000a8
        /*0e30*/ 	.short	0x0100
        /*0e32*/ 	.byte	0x06
	.zero		1


	//   ....[20]....
        /*0e34*/ 	.word	0x00001ea0
        /*0e38*/ 	.word	0x000000ff
        /*0e3c*/ 	.word	0x00000000
        /*0e40*/ 	.short	0x010a
        /*0e42*/ 	.byte	0x06
	.zero		1


	//   ....[21]....
        /*0e44*/ 	.word	0x00001ee0
        /*0e48*/ 	.word	0x000000ff
        /*0e4c*/ 	.word	0x00000000
        /*0e50*/ 	.short	0x010a
        /*0e52*/ 	.byte	0x06
	.zero		1


	//   ....[22]....
        /*0e54*/ 	.word	0x000030f0
        /*0e58*/ 	.word	0x000000ff
        /*0e5c*/ 	.word	0x00000000
        /*0e60*/ 	.short	0x010a
        /*0e62*/ 	.byte	0x09
	.zero		1


	//   ....[23]....
        /*0e64*/ 	.word	0x00003130
        /*0e68*/ 	.word	0x000000ff
        /*0e6c*/ 	.word	0x00000000
        /*0e70*/ 	.short	0x010a
        /*0e72*/ 	.byte	0x09
	.zero		1


	//   ....[24]....
        /*0e74*/ 	.word	0x000041c0
        /*0e78*/ 	.word	0x000000e5
        /*0e7c*/ 	.word	0x00000000
        /*0e80*/ 	.short	0x0101
        /*0e82*/ 	.byte	0x3f
	.zero		1


	//   ....[25]....
        /*0e84*/ 	.word	0x000053e0
        /*0e88*/ 	.word	0x00000018
        /*0e8c*/ 	.word	0x00000000
        /*0e90*/ 	.short	0x0101
        /*0e92*/ 	.byte	0x3f
	.zero		1


	//   ....[26]....
        /*0e94*/ 	.word	0x0000f620
        /*0e98*/ 	.word	0x0000000d
        /*0e9c*/ 	.word	0x00000048
        /*0ea0*/ 	.short	0x010a
        /*0ea2*/ 	.byte	0x3f
	.zero		1


	//   ....[27]....
        /*0ea4*/ 	.word	0x0000fa00
        /*0ea8*/ 	.word	0x00000004
        /*0eac*/ 	.word	0x000000a8
        /*0eb0*/ 	.short	0x0101
        /*0eb2*/ 	.byte	0x3f
	.zero		1


	//   ....[28]....
        /*0eb4*/ 	.word	0x00010170
        /*0eb8*/ 	.word	0x00000005
        /*0ebc*/ 	.word	0x00000000
        /*0ec0*/ 	.short	0x010a
        /*0ec2*/ 	.byte	0x3f
	.zero		1


	//   ....[29]....
        /*0ec4*/ 	.word	0x000101f0
        /*0ec8*/ 	.word	0x00000007
        /*0ecc*/ 	.word	0x00000000
        /*0ed0*/ 	.short	0x010a
        /*0ed2*/ 	.byte	0x3f
	.zero		1


	//   ....[30]....
        /*0ed4*/ 	.word	0x00010280
        /*0ed8*/ 	.word	0x00000006
        /*0edc*/ 	.word	0x00000000
        /*0ee0*/ 	.short	0x010a
        /*0ee2*/ 	.byte	0x3f
	.zero		1


	//   ....[31]....
        /*0ee4*/ 	.word	0x00010310
        /*0ee8*/ 	.word	0x00000007
        /*0eec*/ 	.word	0x00000000
        /*0ef0*/ 	.short	0x010a
        /*0ef2*/ 	.byte	0x3f
	.zero		1


	//   ....[32]....
        /*0ef4*/ 	.word	0x000103a0
        /*0ef8*/ 	.word	0x00000006
        /*0efc*/ 	.word	0x00000000
        /*0f00*/ 	.short	0x010a
        /*0f02*/ 	.byte	0x3f
	.zero		1


	//   ....[33]....
        /*0f04*/ 	.word	0x00010430
        /*0f08*/ 	.word	0x00000007
        /*0f0c*/ 	.word	0x00000000
        /*0f10*/ 	.short	0x010a
        /*0f12*/ 	.byte	0x3f
	.zero		1


	//   ....[34]....
        /*0f14*/ 	.word	0x000104c0
        /*0f18*/ 	.word	0x00000006
        /*0f1c*/ 	.word	0x00000000
        /*0f20*/ 	.short	0x010a
        /*0f22*/ 	.byte	0x3f
	.zero		1


	//   ....[35]....
        /*0f24*/ 	.word	0x00010550
        /*0f28*/ 	.word	0x00000007
        /*0f2c*/ 	.word	0x00000000
        /*0f30*/ 	.short	0x010a
        /*0f32*/ 	.byte	0x3f
	.zero		1


	//   ....[36]....
        /*0f34*/ 	.word	0x000105e0
        /*0f38*/ 	.word	0x00000003
        /*0f3c*/ 	.word	0x00000000
        /*0f40*/ 	.short	0x010a
        /*0f42*/ 	.byte	0x3f
	.zero		1


	//   ....[37]....
        /*0f44*/ 	.word	0x00010650
        /*0f48*/ 	.word	0x00000003
        /*0f4c*/ 	.word	0x00000000
        /*0f50*/ 	.short	0x010a
        /*0f52*/ 	.byte	0x3f
	.zero		1


	//   ....[38]....
        /*0f54*/ 	.word	0x000106c0
        /*0f58*/ 	.word	0x00000000
        /*0f5c*/ 	.word	0x00000000
        /*0f60*/ 	.short	0x010a
        /*0f62*/ 	.byte	0x3f
	.zero		1


	//   ....[39]....
        /*0f64*/ 	.word	0x000107a0
        /*0f68*/ 	.word	0x0000000d
        /*0f6c*/ 	.word	0x00000048
        /*0f70*/ 	.short	0x010a
        /*0f72*/ 	.byte	0x3f
	.zero		1


	//   ....[40]....
        /*0f74*/ 	.word	0x00010870
        /*0f78*/ 	.word	0x00000005
        /*0f7c*/ 	.word	0x00000000
        /*0f80*/ 	.short	0x010a
        /*0f82*/ 	.byte	0x3f
	.zero		1


	//   ....[41]....
        /*0f84*/ 	.word	0x000108c0
        /*0f88*/ 	.word	0x00000007
        /*0f8c*/ 	.word	0x00000000
        /*0f90*/ 	.short	0x010a
        /*0f92*/ 	.byte	0x3f
	.zero		1


	//   ....[42]....
        /*0f94*/ 	.word	0x00010910
        /*0f98*/ 	.word	0x00000006
        /*0f9c*/ 	.word	0x00000000
        /*0fa0*/ 	.short	0x010a
        /*0fa2*/ 	.byte	0x3f
	.zero		1


	//   ....[43]....
        /*0fa4*/ 	.word	0x00010960
        /*0fa8*/ 	.word	0x00000007
        /*0fac*/ 	.word	0x00000000
        /*0fb0*/ 	.short	0x010a
        /*0fb2*/ 	.byte	0x3f
	.zero		1


	//   ....[44]....
        /*0fb4*/ 	.word	0x000109b0
        /*0fb8*/ 	.word	0x00000006
        /*0fbc*/ 	.word	0x00000000
        /*0fc0*/ 	.short	0x010a
        /*0fc2*/ 	.byte	0x3f
	.zero		1


	//   ....[45]....
        /*0fc4*/ 	.word	0x00010a00
        /*0fc8*/ 	.word	0x00000007
        /*0fcc*/ 	.word	0x00000000
        /*0fd0*/ 	.short	0x010a
        /*0fd2*/ 	.byte	0x3f
	.zero		1


	//   ....[46]....
        /*0fd4*/ 	.word	0x00010a50
        /*0fd8*/ 	.word	0x00000006
        /*0fdc*/ 	.word	0x00000000
        /*0fe0*/ 	.short	0x010a
        /*0fe2*/ 	.byte	0x3f
	.zero		1


	//   ....[47]....
        /*0fe4*/ 	.word	0x00010aa0
        /*0fe8*/ 	.word	0x00000007
        /*0fec*/ 	.word	0x00000000
        /*0ff0*/ 	.short	0x010a
        /*0ff2*/ 	.byte	0x3f
	.zero		1


	//----- nvinfo : EIATTR_NUM_MBARRIERS
	.align		4
.L_30:
        /*0ff4*/ 	.byte	0x03, 0x38
        /*0ff6*/ 	.short	0x0014


	//----- nvinfo : EIATTR_EXIT_INSTR_OFFSETS
	.align		4
        /*0ff8*/ 	.byte	0x04, 0x1c
        /*0ffa*/ 	.short	(.L_32 - .L_31)


	//   ....[0]....
.L_31:
        /*0ffc*/ 	.word	0x00000aa0


	//   ....[1]....
        /*1000*/ 	.word	0x00001330


	//   ....[2]....
        /*1004*/ 	.word	0x0000ed00


	//   ....[3]....
        /*1008*/ 	.word	0x0000f290


	//   ....[4]....
        /*100c*/ 	.word	0x00010630


	//----- nvinfo : EIATTR_MAX_THREADS
	.align		4
.L_32:
        /*1010*/ 	.byte	0x04, 0x05
        /*1012*/ 	.short	(.L_34 - .L_33)
.L_33:
        /*1014*/ 	.word	0x00000180
        /*1018*/ 	.word	0x00000001
        /*101c*/ 	.word	0x00000001


	//----- nvinfo : EIATTR_CRS_STACK_SIZE
	.align		4
.L_34:
        /*1020*/ 	.byte	0x04, 0x1e
        /*1022*/ 	.short	(.L_36 - .L_35)
.L_35:
        /*1024*/ 	.word	0x00000000


	//----- nvinfo : EIATTR_CBANK_PARAM_SIZE
	.align		4
.L_36:
        /*1028*/ 	.byte	0x03, 0x19
        /*102a*/ 	.short	0x0470


	//----- nvinfo : EIATTR_PARAM_CBANK
	.align		4
        /*102c*/ 	.byte	0x04, 0x0a
        /*102e*/ 	.short	(.L_38 - .L_37)
	.align		4
.L_37:
        /*1030*/ 	.word	index@(.nv.constant0._ZN7cutlass13device_kernelINS_4gemm6kernel13GemmUniversalIN4cute5tupleIJiiiiEEENS1_10collective13CollectiveMmaINS1_37MainloopSm90TmaGmmaWarpSpecializedFP8ILi9ENS5_IJNS4_1CILi2EEENSA_ILi1EEESC_EEENS1_35KernelTmaWarpSpecializedCooperativeEEENS5_IJNSA_ILi128EEENSA_ILi256EEENSA_ILi64EEEEEENS_12float_e4m3_tENS5_IJlSC_lEEESK_SL_NS4_8TiledMMAINS4_8MMA_AtomIJNS4_4SM904GMMA31MMA_64x256x32_F32E4M3E4M3_SS_TNILNSP_7ScaleInE1ELSR_1EEEEEENS4_6LayoutISD_NS5_IJSC_NSA_ILi0EEESV_EEEEENS5_IJNS4_10UnderscoreESY_SY_EEEEENS4_13SM90_TMA_LOADENS4_14ComposedLayoutINS4_7SwizzleILi2ELi4ELi3EEENS4_18smem_ptr_flag_bitsILi8EEENSU_INS5_IJNSA_ILi8EEESI_EEENS5_IJSI_SC_EEEEEEEvNS4_8identityENS4_23SM90_TMA_LOAD_MULTICASTES1B_vS1C_EENS_8epilogue10collective6detail29Sm90TmaWarpSpecializedAdapterINS1G_15DefaultEpilogueISK_SL_SL_NS1F_6thread17LinearCombinationISK_Li1EffLNS1K_9ScaleType4KindE0ELNS_15FloatRoundStyleE2ESK_EENS1_15EpilogueDefaultEEEEEvvEEEEvNT_6ParamsE)
        /*1034*/ 	.short	0x0210
        /*1036*/ 	.short	0x0470


	//----- nvinfo : EIATTR_SW_WAR
	.align		4
.L_38:
        /*1038*/ 	.byte	0x04, 0x36
        /*103a*/ 	.short	(.L_40 - .L_39)
.L_39:
        /*103c*/ 	.word	0x00000008
.L_40:


//--------------------- .nv.callgraph             --------------------------
	.section	.nv.callgraph,"",@"SHT_CUDA_CALLGRAPH"
	.align	4
	.sectionentsize	8
	.align		4
        /*0000*/ 	.word	0x00000000
	.align		4
        /*0004*/ 	.word	0xffffffff
	.align		4
        /*0008*/ 	.word	0x00000000
	.align		4
        /*000c*/ 	.word	0xfffffffe
	.align		4
        /*0010*/ 	.word	0x00000000
	.align		4
        /*0014*/ 	.word	0xfffffffd
	.align		4
        /*0018*/ 	.word	0x00000000
	.align		4
        /*001c*/ 	.word	0xfffffffc


//--------------------- .nv.constant4             --------------------------
	.section	.nv.constant4,"a",@progbits
	.align	8
	.align		8
.nv.constant4:
        /*0000*/ 	.dword	_ZN40_INTERNAL_974b7bae_4_k_cu_9d3fdcb1_188974cuda3std3__45__cpo5beginE
	.align		8
        /*0008*/ 	.dword	_ZN40_INTERNAL_974b7bae_4_k_cu_9d3fdcb1_188974cuda3std3__45__cpo3endE
	.align		8
        /*0010*/ 	.dword	_ZN40_INTERNAL_974b7bae_4_k_cu_9d3fdcb1_188974cuda3std3__45__cpo6cbeginE
	.align		8
        /*0018*/ 	.dword	_ZN40_INTERNAL_974b7bae_4_k_cu_9d3fdcb1_188974cuda3std3__45__cpo4cendE
	.align		8
        /*0020*/ 	.dword	_ZN40_INTERNAL_974b7bae_4_k_cu_9d3fdcb1_188974cuda3std3__442_GLOBAL__N__974b7bae_4_k_cu_9d3fdcb1_188976ignoreE
	.align		8
        /*0028*/ 	.dword	_ZN40_INTERNAL_974b7bae_4_k_cu_9d3fdcb1_188974cuda3std3__419piecewise_constructE
	.align		8
        /*0030*/ 	.dword	_ZN40_INTERNAL_974b7bae_4_k_cu_9d3fdcb1_188974cuda3std3__48in_placeE
	.align		8
        /*0038*/ 	.dword	_ZN40_INTERNAL_974b7bae_4_k_cu_9d3fdcb1_188974cuda3std6ranges3__45__cpo4swapE
	.align		8
        /*0040*/ 	.dword	_ZN40_INTERNAL_974b7bae_4_k_cu_9d3fdcb1_188974cuda3std6ranges3__45__cpo9iter_moveE
	.align		8
        /*0048*/ 	.dword	_ZN40_INTERNAL_974b7bae_4_k_cu_9d3fdcb1_188974cute7productE
	.align		8
        /*0050*/ 	.dword	_ZN40_INTERNAL_974b7bae_4_k_cu_9d3fdcb1_188974cute1_E


//--------------------- .text._ZN7cutlass13device_kernelINS_4gemm6kernel13GemmUniversalIN4cute5tupleIJiiiiEEENS1_10collective13CollectiveMmaINS1_37MainloopSm90TmaGmmaWarpSpecializedFP8ILi9ENS5_IJNS4_1CILi2EEENSA_ILi1EEESC_EEENS1_35KernelTmaWarpSpecializedCooperativeEEENS5_IJNSA_ILi128EEENSA_ILi256EEENSA_ILi64EEEEEENS_12float_e4m3_tENS5_IJlSC_lEEESK_SL_NS4_8TiledMMAINS4_8MMA_AtomIJNS4_4SM904GMMA31MMA_64x256x32_F32E4M3E4M3_SS_TNILNSP_7ScaleInE1ELSR_1EEEEEENS4_6LayoutISD_NS5_IJSC_NSA_ILi0EEESV_EEEEENS5_IJNS4_10UnderscoreESY_SY_EEEEENS4_13SM90_TMA_LOADENS4_14ComposedLayoutINS4_7SwizzleILi2ELi4ELi3EEENS4_18smem_ptr_flag_bitsILi8EEENSU_INS5_IJNSA_ILi8EEESI_EEENS5_IJSI_SC_EEEEEEEvNS4_8identityENS4_23SM90_TMA_LOAD_MULTICASTES1B_vS1C_EENS_8epilogue10collective6detail29Sm90TmaWarpSpecializedAdapterINS1G_15DefaultEpilogueISK_SL_SL_NS1F_6thread17LinearCombinationISK_Li1EffLNS1K_9ScaleType4KindE0ELNS_15FloatRoundStyleE2ESK_EENS1_15EpilogueDefaultEEEEEvvEEEEvNT_6ParamsE --------------------------
	.section	.text._ZN7cutlass13device_kernelINS_4gemm6kernel13GemmUniversalIN4cute5tupleIJiiiiEEENS1_10collective13CollectiveMmaINS1_37MainloopSm90TmaGmmaWarpSpecializedFP8ILi9ENS5_IJNS4_1CILi2EEENSA_ILi1EEESC_EEENS1_35KernelTmaWarpSpecializedCooperativeEEENS5_IJNSA_ILi128EEENSA_ILi256EEENSA_ILi64EEEEEENS_12float_e4m3_tENS5_IJlSC_lEEESK_SL_NS4_8TiledMMAINS4_8MMA_AtomIJNS4_4SM904GMMA31MMA_64x256x32_F32E4M3E4M3_SS_TNILNSP_7ScaleInE1ELSR_1EEEEEENS4_6LayoutISD_NS5_IJSC_NSA_ILi0EEESV_EEEEENS5_IJNS4_10UnderscoreESY_SY_EEEEENS4_13SM90_TMA_LOADENS4_14ComposedLayoutINS4_7SwizzleILi2ELi4ELi3EEENS4_18smem_ptr_flag_bitsILi8EEENSU_INS5_IJNSA_ILi8EEESI_EEENS5_IJSI_SC_EEEEEEEvNS4_8identityENS4_23SM90_TMA_LOAD_MULTICASTES1B_vS1C_EENS_8epilogue10collective6detail29Sm90TmaWarpSpecializedAdapterINS1G_15DefaultEpilogueISK_SL_SL_NS1F_6thread17LinearCombinationISK_Li1EffLNS1K_9ScaleType4KindE0ELNS_15FloatRoundStyleE2ESK_EENS1_15EpilogueDefaultEEEEEvvEEEEvNT_6ParamsE,"ax",@progbits
	.align	128
.text._ZN7cutlass13device_kernelINS_4gemm6kernel13GemmUniversalIN4cute5tupleIJiiiiEEENS1_10collective13CollectiveMmaINS1_37MainloopSm90TmaGmmaWarpSpecializedFP8ILi9ENS5_IJNS4_1CILi2EEENSA_ILi1EEESC_EEENS1_35KernelTmaWarpSpecializedCooperativeEEENS5_IJNSA_ILi128EEENSA_ILi256EEENSA_ILi64EEEEEENS_12float_e4m3_tENS5_IJlSC_lEEESK_SL_NS4_8TiledMMAINS4_8MMA_AtomIJNS4_4SM904GMMA31MMA_64x256x32_F32E4M3E4M3_SS_TNILNSP_7ScaleInE1ELSR_1EEEEEENS4_6LayoutISD_NS5_IJSC_NSA_ILi0EEESV_EEEEENS5_IJNS4_10UnderscoreESY_SY_EEEEENS4_13SM90_TMA_LOADENS4_14ComposedLayoutINS4_7SwizzleILi2ELi4ELi3EEENS4_18smem_ptr_flag_bitsILi8EEENSU_INS5_IJNSA_ILi8EEESI_EEENS5_IJSI_SC_EEEEEEEvNS4_8identityENS4_23SM90_TMA_LOAD_MULTICASTES1B_vS1C_EENS_8epilogue10collective6detail29Sm90TmaWarpSpecializedAdapterINS1G_15DefaultEpilogueISK_SL_SL_NS1F_6thread17LinearCombinationISK_Li1EffLNS1K_9ScaleType4KindE0ELNS_15FloatRoundStyleE2ESK_EENS1_15EpilogueDefaultEEEEEvvEEEEvNT_6ParamsE:
        .type           _ZN7cutlass13device_kernelINS_4gemm6kernel13GemmUniversalIN4cute5tupleIJiiiiEEENS1_10collective13CollectiveMmaINS1_37MainloopSm90TmaGmmaWarpSpecializedFP8ILi9ENS5_IJNS4_1CILi2EEENSA_ILi1EEESC_EEENS1_35KernelTmaWarpSpecializedCooperativeEEENS5_IJNSA_ILi128EEENSA_ILi256EEENSA_ILi64EEEEEENS_12float_e4m3_tENS5_IJlSC_lEEESK_SL_NS4_8TiledMMAINS4_8MMA_AtomIJNS4_4SM904GMMA31MMA_64x256x32_F32E4M3E4M3_SS_TNILNSP_7ScaleInE1ELSR_1EEEEEENS4_6LayoutISD_NS5_IJSC_NSA_ILi0EEESV_EEEEENS5_IJNS4_10UnderscoreESY_SY_EEEEENS4_13SM90_TMA_LOADENS4_14ComposedLayoutINS4_7SwizzleILi2ELi4ELi3EEENS4_18smem_ptr_flag_bitsILi8EEENSU_INS5_IJNSA_ILi8EEESI_EEENS5_IJSI_SC_EEEEEEEvNS4_8identityENS4_23SM90_TMA_LOAD_MULTICASTES1B_vS1C_EENS_8epilogue10collective6detail29Sm90TmaWarpSpecializedAdapterINS1G_15DefaultEpilogueISK_SL_SL_NS1F_6thread17LinearCombinationISK_Li1EffLNS1K_9ScaleType4KindE0ELNS_15FloatRoundStyleE2ESK_EENS1_15EpilogueDefaultEEEEEvvEEEEvNT_6ParamsE,@function
        .size           _ZN7cutlass13device_kernelINS_4gemm6kernel13GemmUniversalIN4cute5tupleIJiiiiEEENS1_10collective13CollectiveMmaINS1_37MainloopSm90TmaGmmaWarpSpecializedFP8ILi9ENS5_IJNS4_1CILi2EEENSA_ILi1EEESC_EEENS1_35KernelTmaWarpSpecializedCooperativeEEENS5_IJNSA_ILi128EEENSA_ILi256EEENSA_ILi64EEEEEENS_12float_e4m3_tENS5_IJlSC_lEEESK_SL_NS4_8TiledMMAINS4_8MMA_AtomIJNS4_4SM904GMMA31MMA_64x256x32_F32E4M3E4M3_SS_TNILNSP_7ScaleInE1ELSR_1EEEEEENS4_6LayoutISD_NS5_IJSC_NSA_ILi0EEESV_EEEEENS5_IJNS4_10UnderscoreESY_SY_EEEEENS4_13SM90_TMA_LOADENS4_14ComposedLayoutINS4_7SwizzleILi2ELi4ELi3EEENS4_18smem_ptr_flag_bitsILi8EEENSU_INS5_IJNSA_ILi8EEESI_EEENS5_IJSI_SC_EEEEEEEvNS4_8identityENS4_23SM90_TMA_LOAD_MULTICASTES1B_vS1C_EENS_8epilogue10collective6detail29Sm90TmaWarpSpecializedAdapterINS1G_15DefaultEpilogueISK_SL_SL_NS1F_6thread17LinearCombinationISK_Li1EffLNS1K_9ScaleType4KindE0ELNS_15FloatRoundStyleE2ESK_EENS1_15EpilogueDefaultEEEEEvvEEEEvNT_6ParamsE,(.L_x_345 - _ZN7cutlass13device_kernelINS_4gemm6kernel13GemmUniversalIN4cute5tupleIJiiiiEEENS1_10collective13CollectiveMmaINS1_37MainloopSm90TmaGmmaWarpSpecializedFP8ILi9ENS5_IJNS4_1CILi2EEENSA_ILi1EEESC_EEENS1_35KernelTmaWarpSpecializedCooperativeEEENS5_IJNSA_ILi128EEENSA_ILi256EEENSA_ILi64EEEEEENS_12float_e4m3_tENS5_IJlSC_lEEESK_SL_NS4_8TiledMMAINS4_8MMA_AtomIJNS4_4SM904GMMA31MMA_64x256x32_F32E4M3E4M3_SS_TNILNSP_7ScaleInE1ELSR_1EEEEEENS4_6LayoutISD_NS5_IJSC_NSA_ILi0EEESV_EEEEENS5_IJNS4_10UnderscoreESY_SY_EEEEENS4_13SM90_TMA_LOADENS4_14ComposedLayoutINS4_7SwizzleILi2ELi4ELi3EEENS4_18smem_ptr_flag_bitsILi8EEENSU_INS5_IJNSA_ILi8EEESI_EEENS5_IJSI_SC_EEEEEEEvNS4_8identityENS4_23SM90_TMA_LOAD_MULTICASTES1B_vS1C_EENS_8epilogue10collective6detail29Sm90TmaWarpSpecializedAdapterINS1G_15DefaultEpilogueISK_SL_SL_NS1F_6thread17LinearCombinationISK_Li1EffLNS1K_9ScaleType4KindE0ELNS_15FloatRoundStyleE2ESK_EENS1_15EpilogueDefaultEEEEEvvEEEEvNT_6ParamsE)
        .other          _ZN7cutlass13device_kernelINS_4gemm6kernel13GemmUniversalIN4cute5tupleIJiiiiEEENS1_10collective13CollectiveMmaINS1_37MainloopSm90TmaGmmaWarpSpecializedFP8ILi9ENS5_IJNS4_1CILi2EEENSA_ILi1EEESC_EEENS1_35KernelTmaWarpSpecializedCooperativeEEENS5_IJNSA_ILi128EEENSA_ILi256EEENSA_ILi64EEEEEENS_12float_e4m3_tENS5_IJlSC_lEEESK_SL_NS4_8TiledMMAINS4_8MMA_AtomIJNS4_4SM904GMMA31MMA_64x256x32_F32E4M3E4M3_SS_TNILNSP_7ScaleInE1ELSR_1EEEEEENS4_6LayoutISD_NS5_IJSC_NSA_ILi0EEESV_EEEEENS5_IJNS4_10UnderscoreESY_SY_EEEEENS4_13SM90_TMA_LOADENS4_14ComposedLayoutINS4_7SwizzleILi2ELi4ELi3EEENS4_18smem_ptr_flag_bitsILi8EEENSU_INS5_IJNSA_ILi8EEESI_EEENS5_IJSI_SC_EEEEEEEvNS4_8identityENS4_23SM90_TMA_LOAD_MULTICASTES1B_vS1C_EENS_8epilogue10collective6detail29Sm90TmaWarpSpecializedAdapterINS1G_15DefaultEpilogueISK_SL_SL_NS1F_6thread17LinearCombinationISK_Li1EffLNS1K_9ScaleType4KindE0ELNS_15FloatRoundStyleE2ESK_EENS1_15EpilogueDefaultEEEEEvvEEEEvNT_6ParamsE,@"STO_CUDA_ENTRY STV_DEFAULT"
_ZN7cutlass13device_kernelINS_4gemm6kernel13GemmUniversalIN4cute5tupleIJiiiiEEENS1_10collective13CollectiveMmaINS1_37MainloopSm90TmaGmmaWarpSpecializedFP8ILi9ENS5_IJNS4_1CILi2EEENSA_ILi1EEESC_EEENS1_35KernelTmaWarpSpecializedCooperativeEEENS5_IJNSA_ILi128EEENSA_ILi256EEENSA_ILi64EEEEEENS_12float_e4m3_tENS5_IJlSC_lEEESK_SL_NS4_8TiledMMAINS4_8MMA_AtomIJNS4_4SM904GMMA31MMA_64x256x32_F32E4M3E4M3_SS_TNILNSP_7ScaleInE1ELSR_1EEEEEENS4_6LayoutISD_NS5_IJSC_NSA_ILi0EEESV_EEEEENS5_IJNS4_10UnderscoreESY_SY_EEEEENS4_13SM90_TMA_LOADENS4_14ComposedLayoutINS4_7SwizzleILi2ELi4ELi3EEENS4_18smem_ptr_flag_bitsILi8EEENSU_INS5_IJNSA_ILi8EEESI_EEENS5_IJSI_SC_EEEEEEEvNS4_8identityENS4_23SM90_TMA_LOAD_MULTICASTES1B_vS1C_EENS_8epilogue10collective6detail29Sm90TmaWarpSpecializedAdapterINS1G_15DefaultEpilogueISK_SL_SL_NS1F_6thread17LinearCombinationISK_Li1EffLNS1K_9ScaleType4KindE0ELNS_15FloatRoundStyleE2ESK_EENS1_15EpilogueDefaultEEEEEvvEEEEvNT_6ParamsE:
[----:B------:R-:W0:Y:S02]  /*0000*/  LDC R1, c[0x0][0x28] ;  /* 0x00000a00ff017b82 */ /* 0x000e240000000800 */
[----:B0-----:R-:W-:Y:S01]  /*0010*/  VIADD R1, R1, 0xfffffef8 ;  /* 0xfffffef801017836 */ /* 0x001fe20000000000 */
[----:B------:R-:W0:Y:S01]  /*0020*/  S2R R4, SR_TID.X ;  /* 0x0000000000047919 */ /* 0x000e220000002100 */
[----:B------:R-:W-:Y:S01]  /*0030*/  ELECT P0, URZ, PT ;  /* 0x00000000003f782f */ /* 0x000fe20003800000 */
[----:B------:R-:W-:Y:S01]  /*0040*/  BSSY B0, `(.L_x_0) ;  /* 0x0000015000007945 */ /* 0x000fe20003800000 */
[--C-:B0-----:R-:W-:Y:S02]  /*0050*/  SHF.R.U32.HI R0, RZ, 0x5, R4.reuse ;  /* 0x00000005ff007819 */ /* 0x101fe40000011604 */
[----:B------:R-:W-:-:S03]  /*0060*/  SHF.R.U32.HI R2, RZ, 0x7, R4 ;  /* 0x00000007ff027819 */ /* 0x000fc60000011604 */
[----:B------:R-:W0:Y:S04]  /*0070*/  SHFL.IDX PT, R3, R0, RZ, 0x1f ;  /* 0x00001fff00037589 */ /* 0x000e2800000e0000 */
[----:B------:R-:W1:Y:S01]  /*0080*/  SHFL.IDX PT, R2, R2, RZ, 0x1f ;  /* 0x00001fff02027589 */ /* 0x000e6200000e0000 */
[----:B0-----:R-:W-:Y:S02]  /*0090*/  R2UR UR4, R3 ;  /* 0x00000000030472ca */ /* 0x001fe400000e0000 */
[----:B-1----:R-:W-:-:S11]  /*00a0*/  R2UR UR6, R2 ;  /* 0x00000000020672ca */ /* 0x002fd600000e0000 */
[----:B------:R-:W-:Y:S02]  /*00b0*/  USHF.R.S32.HI UR5, URZ, 0x1f, UR4 ;  /* 0x0000001f3f057899 */ /* 0x000fe40008011404 */
[----:B------:R-:W-:Y:S02]  /*00c0*/  ISETP.NE.OR P0, PT, RZ, UR4, !P0 ;  /* 0x00000004ff007c0c */ /* 0x000fe4000c705670 */
[----:B------:R-:W-:-:S04]  /*00d0*/  ULEA.HI UR5, UR5, UR4, URZ, 0x2 ;  /* 0x0000000405057291 */ /* 0x000fc8000f8f103f */
[----:B------:R-:W-:-:S04]  /*00e0*/  ULOP3.LUT UR5, UR5, 0xfffffffc, URZ, 0xc0, !UPT ;  /* 0xfffffffc05057892 */ /* 0x000fc8000f8ec03f */
[----:B------:R-:W-:-:S03]  /*00f0*/  UIADD3 UR8, UR4, -UR5, URZ ;  /* 0x8000000504087290 */ /* 0x000fc6000fffe03f */
[----:B------:R-:W-:Y:S09]  /*0100*/  @P0 BRA `(.L_x_1) ;  /* 0x0000000000200947 */ /* 0x000ff20003800000 */
[----:B------:R-:W-:Y:S02]  /*0110*/  ULDC.64 UR4, c[0x0][0x198] ;  /* 0x0000660000047ab9 */ /* 0x000fe40000000a00 */
[----:B------:R-:W-:Y:S02]  /*0120*/  UIADD3 UR10, UP0, UR4, 0xf0, URZ ;  /* 0x000000f0040a7890 */ /* 0x000fe4000ff1e03f */
[----:B------:R-:W-:Y:S02]  /*0130*/  UIADD3 UR4, UP1, UR4, 0x1f0, URZ ;  /* 0x000001f004047890 */ /* 0x000fe4000ff3e03f */
[----:B------:R-:W-:Y:S02]  /*0140*/  UIADD3.X UR11, URZ, UR5, URZ, UP0, !UPT ;  /* 0x000000053f0b7290 */ /* 0x000fe400087fe43f */
[----:B------:R-:W-:-:S07]  /*0150*/  UIADD3.X UR5, URZ, UR5, URZ, UP1, !UPT ;  /* 0x000000053f057290 */ /* 0x000fce0008ffe43f */
[----:B------:R0:W-:Y:S02]  /*0160*/  UTMACCTL.PF [UR10] ;  /* 0x000000000a0079b9 */ /* 0x0001e40008040000 */
[----:B------:R0:W-:Y:S02]  /*0170*/  UTMACCTL.PF [UR4] ;  /* 0x00000000040079b9 */ /* 0x0001e40008040000 */
[----:B0-----:R-:W-:Y:S01]  /*0180*/  NOP ;  /* 0x0000000000007918 */ /* 0x001fe20000000000 */
.L_x_1:
[----:B------:R-:W-:Y:S05]  /*0190*/  BSYNC B0 ;  /* 0x0000000000007941 */ /* 0x000fea0003800000 */
.L_x_0:
[----:B------:R-:W0:Y:S01]  /*01a0*/  SHFL.IDX PT, R3, R0, RZ, 0x1f ;  /* 0x00001fff00037589 */ /* 0x000e2200000e0000 */
[----:B------:R-:W-:Y:S01]  /*01b0*/  UISETP.NE.AND UP0, UPT, UR8, 0x3, UPT ;  /* 0x000000030800788c */ /* 0x000fe2000bf05270 */
[----:B------:R-:W-:Y:S01]  /*01c0*/  ISETP.NE.AND P1, PT, RZ, UR6, PT ;  /* 0x00000006ff007c0c */ /* 0x000fe2000bf25270 */
[----:B------:R-:W-:Y:S02]  /*01d0*/  UIADD3 UR10, UR6, -0x1, URZ ;  /* 0xffffffff060a7890 */ /* 0x000fe4000fffe03f */
[----:B------:R-:W-:Y:S02]  /*01e0*/  UISETP.EQ.OR UP0, UPT, UR8, URZ, !UP0 ;  /* 0x0000003f0800728c */ /* 0x000fe4000c702670 */
[----:B------:R-:W-:Y:S02]  /*01f0*/  UISETP.GE.U32.AND UP1, UPT, UR10, 0x2, UPT ;  /* 0x000000020a00788c */ /* 0x000fe4000bf26070 */
[----:B------:R-:W-:-:S04]  /*0200*/  UISETP.EQ.AND UP0, UPT, UR6, URZ, UP0 ;  /* 0x0000003f0600728c */ /* 0x000fc80008702270 */
[----:B------:R-:W-:-:S04]  /*0210*/  USEL UR13, URZ, 0x1, !UP0 ;  /* 0x000000013f0d7887 */ /* 0x000fc8000c000000 */
[----:B------:R-:W-:Y:S01]  /*0220*/  USEL UR13, UR13, 0x2, UP1 ;  /* 0x000000020d0d7887 */ /* 0x000fe20008800000 */
[----:B0-----:R-:W-:-:S13]  /*0230*/  ISETP.NE.AND P0, PT, R3, RZ, PT ;  /* 0x000000ff0300720c */ /* 0x001fda0003f05270 */
[----:B------:R-:W-:Y:S05]  /*0240*/  @P0 BRA `(.L_x_2) ;  /* 0x00000000008c0947 */ /* 0x000fea0003800000 */
[----:B------:R-:W-:Y:S01]  /*0250*/  ELECT P0, URZ, PT ;  /* 0x00000000003f782f */ /* 0x000fe20003800000 */
[----:B------:R-:W-:-:S12]  /*0260*/  BSSY B0, `(.L_x_2) ;  /* 0x0000021000007945 */ /* 0x000fd80003800000 */
[----:B------:R-:W-:Y:S05]  /*0270*/  @!P0 BRA `(.L_x_3) ;  /* 0x00000000007c8947 */ /* 0x000fea0003800000 */
[----:B------:R-:W0:Y:S01]  /*0280*/  S2UR UR9, SR_CgaCtaId ;  /* 0x00000000000979c3 */ /* 0x000e220000008800 */
[----:B------:R-:W-:Y:S01]  /*0290*/  UMOV UR4, 0x400 ;  /* 0x0000040000047882 */ /* 0x000fe20000000000 */
[----:B------:R-:W-:Y:S01]  /*02a0*/  UMOV UR5, 0x1 ;  /* 0x0000000100057882 */ /* 0x000fe20000000000 */
[----:B------:R-:W-:Y:S02]  /*02b0*/  UMOV UR6, 0x4 ;  /* 0x0000000400067882 */ /* 0x000fe40000000000 */
[----:B------:R-:W-:-:S04]  /*02c0*/  UIADD3 UR6, -UR6, 0x100000, URZ ;  /* 0x0010000006067890 */ /* 0x000fc8000fffe13f */
[----:B------:R-:W-:Y:S02]  /*02d0*/  USHF.L.U32 UR7, UR6, 0xb, URZ ;  /* 0x0000000b06077899 */ /* 0x000fe4000800063f */
[----:B------:R-:W-:Y:S02]  /*02e0*/  USHF.L.U32 UR6, UR6, 0x1, URZ ;  /* 0x0000000106067899 */ /* 0x000fe4000800063f */
[----:B0-----:R-:W-:Y:S02]  /*02f0*/  ULEA UR9, UR9, UR4, 0x18 ;  /* 0x0000000409097291 */ /* 0x001fe4000f8ec03f */
[----:B------:R-:W-:-:S04]  /*0300*/  UIADD3 UR4, -UR5, 0x100000, URZ ;  /* 0x0010000005047890 */ /* 0x000fc8000fffe13f */
[----:B------:R-:W-:Y:S02]  /*0310*/  USHF.L.U32 UR5, UR4, 0xb, URZ ;  /* 0x0000000b04057899 */ /* 0x000fe4000800063f */
[----:B------:R-:W-:Y:S01]  /*0320*/  USHF.L.U32 UR4, UR4, 0x1, URZ ;  /* 0x0000000104047899 */ /* 0x000fe2000800063f */
[----:B------:R-:W0:Y:S11]  /*0330*/  FENCE.VIEW.ASYNC.S ;  /* 0x00000000000073c6 */ /* 0x000e360000000000 */
[----:B0-----:R0:W1:Y:S01]  /*0340*/  SYNCS.EXCH.64 URZ, [UR9], UR4 ;  /* 0x00000004093f75b2 */ /* 0x0010620008000100 */
[----:B------:R0:W2:Y:S01]  /*0350*/  SYNCS.EXCH.64 URZ, [UR9+0x48], UR6 ;  /* 0x00004806093f75b2 */ /* 0x0000a20008000100 */
[----:B------:R0:W3:Y:S01]  /*0360*/  SYNCS.EXCH.64 URZ, [UR9+0x8], UR4 ;  /* 0x00000804093f75b2 */ /* 0x0000e20008000100 */
[----:B------:R0:W4:Y:S01]  /*0370*/  SYNCS.EXCH.64 URZ, [UR9+0x50], UR6 ;  /* 0x00005006093f75b2 */ /* 0x0001220008000100 */
[----:B------:R0:W0:Y:S01]  /*0380*/  SYNCS.EXCH.64 URZ, [UR9+0x10], UR4 ;  /* 0x00001004093f75b2 */ /* 0x0000220008000100 */
        /* <DEDUP_REMOVED lines=13> */
[----:B------:R-:W-:Y:S01]  /*0460*/  NOP ;  /* 0x0000000000007918 */ /* 0x000fe20000000000 */
.L_x_3:
[----:B0-----:R-:W-:Y:S05]  /*0470*/  BSYNC B0 ;  /* 0x0000000000007941 */ /* 0x001fea0003800000 */
.L_x_2:
[----:B------:R-:W-:Y:S01]  /*0480*/  SHF.R.S32.HI R2, RZ, 0x1f, R4 ;  /* 0x0000001fff027819 */ /* 0x000fe20000011404 */
[----:B------:R-:W0:Y:S01]  /*0490*/  SHFL.IDX PT, R0, R0, RZ, 0x1f ;  /* 0x00001fff00007589 */ /* 0x000e2200000e0000 */
[----:B------:R-:W5:Y:S01]  /*04a0*/  S2UR UR9, SR_CTAID.X ;  /* 0x00000000000979c3 */ /* 0x000f620000002500 */
[----:B------:R-:W-:Y:S02]  /*04b0*/  ELECT P0, URZ, PT ;  /* 0x00000000003f782f */ /* 0x000fe40003800000 */
[----:B------:R-:W-:Y:S01]  /*04c0*/  LEA.HI R2, R2, R4, RZ, 0x7 ;  /* 0x0000000402027211 */ /* 0x000fe200078f38ff */
[----:B------:R-:W-:Y:S01]  /*04d0*/  ULDC UR4, c[0x0][0x150] ;  /* 0x0000540000047ab9 */ /* 0x000fe20000000800 */
[----:B------:R-:W-:Y:S01]  /*04e0*/  SHF.R.S32.HI R6, RZ, 0x1f, R3 ;  /* 0x0000001fff067819 */ /* 0x000fe20000011403 */
[----:B------:R-:W-:Y:S01]  /*04f0*/  NOP ;  /* 0x0000000000007918 */ /* 0x000fe20000000000 */
[----:B------:R-:W-:Y:S01]  /*0500*/  LOP3.LUT R2, R2, 0xffffff80, RZ, 0xc0, !PT ;  /* 0xffffff8002027812 */ /* 0x000fe200078ec0ff */
[----:B------:R-:W-:Y:S01]  /*0510*/  NOP ;  /* 0x0000000000007918 */ /* 0x000fe20000000000 */
[----:B------:R-:W-:Y:S01]  /*0520*/  LEA.HI R6, R6, R3, RZ, 0x2 ;  /* 0x0000000306067211 */ /* 0x000fe200078f10ff */
[----:B------:R-:W1:Y:S02]  /*0530*/  LDC R8, c[0x0][0x144] ;  /* 0x00005100ff087b82 */ /* 0x000e640000000800 */
[----:B------:R-:W-:Y:S01]  /*0540*/  IMAD.IADD R4, R4, 0x1, -R2 ;  /* 0x0000000104047824 */ /* 0x000fe200078e0a02 */
[----:B------:R-:W-:Y:S01]  /*0550*/  LOP3.LUT R6, R6, 0x3ffffffc, RZ, 0xc0, !PT ;  /* 0x3ffffffc06067812 */ /* 0x000fe200078ec0ff */
[----:B------:R-:W2:Y:S03]  /*0560*/  S2R R2, SR_CTAID.Y ;  /* 0x0000000000027919 */ /* 0x000ea60000002600 */
[----:B------:R-:W-:Y:S01]  /*0570*/  SHF.R.S32.HI R5, RZ, 0x1f, R4 ;  /* 0x0000001fff057819 */ /* 0x000fe20000011404 */
[----:B------:R-:W-:Y:S01]  /*0580*/  IMAD.IADD R6, R3, 0x1, -R6 ;  /* 0x0000000103067824 */ /* 0x000fe200078e0a06 */
[----:B------:R-:W3:Y:S02]  /*0590*/  LDC R11, c[0x0][0x148] ;  /* 0x00005200ff0b7b82 */ /* 0x000ee40000000800 */
[----:B------:R-:W-:-:S02]  /*05a0*/  LEA.HI R5, R5, R4, RZ, 0x3 ;  /* 0x0000000405057211 */ /* 0x000fc400078f18ff */
[----:B0-----:R-:W-:Y:S02]  /*05b0*/  ISETP.NE.OR P0, PT, R0, RZ, !P0 ;  /* 0x000000ff0000720c */ /* 0x001fe40004705670 */
[--C-:B------:R-:W-:Y:S02]  /*05c0*/  SHF.R.S32.HI R0, RZ, 0x3, R5.reuse ;  /* 0x00000003ff007819 */ /* 0x100fe40000011405 */
[----:B------:R-:W-:Y:S02]  /*05d0*/  SHF.R.S32.HI R5, RZ, 0x1f, R5 ;  /* 0x0000001fff057819 */ /* 0x000fe40000011405 */
[----:B-----5:R-:W-:Y:S02]  /*05e0*/  I2FP.F32.U32 R7, UR9 ;  /* 0x0000000900077c45 */ /* 0x020fe40008201000 */
[----:B------:R-:W-:-:S03]  /*05f0*/  LEA.HI R5, R5, R0, RZ, 0x2 ;  /* 0x0000000005057211 */ /* 0x000fc600078f10ff */
[----:B------:R-:W-:Y:S01]  /*0600*/  FMUL R7, R7, UR4 ;  /* 0x0000000407077c20 */ /* 0x000fe20008400000 */
[----:B------:R-:W-:Y:S01]  /*0610*/  LOP3.LUT R5, R5, 0xfffffffc, RZ, 0xc0, !PT ;  /* 0xfffffffc05057812 */ /* 0x000fe200078ec0ff */
[----:B------:R-:W-:Y:S01]  /*0620*/  VOTEU.ALL UP0, P0 ;  /* 0x00000000003f7886 */ /* 0x000fe20000000000 */
[----:B------:R-:W-:Y:S01]  /*0630*/  ULDC UR4, c[0x0][0x154] ;  /* 0x0000550000047ab9 */ /* 0x000fe20000000800 */
[----:B------:R-:W-:Y:S02]  /*0640*/  VOTEU.ALL UP1, P0 ;  /* 0x00000000003f7886 */ /* 0x000fe40000020000 */
[----:B------:R-:W0:Y:S01]  /*0650*/  F2I.U32.TRUNC.NTZ R7, R7 ;  /* 0x0000000700077305 */ /* 0x000e22000020f000 */
[----:B------:R-:W-:Y:S01]  /*0660*/  IMAD.IADD R5, R0, 0x1, -R5 ;  /* 0x0000000100057824 */ /* 0x000fe200078e0a05 */
[----:B------:R-:W5:Y:S01]  /*0670*/  @!UP0 S2UR UR7, SR_CgaCtaId ;  /* 0x00000000000789c3 */ /* 0x000f620000008800 */
[----:B------:R-:W-:Y:S02]  /*0680*/  @!UP0 UMOV UR6, 0x400 ;  /* 0x0000040000068882 */ /* 0x000fe40000000000 */
[----:B------:R-:W-:Y:S01]  /*0690*/  IMAD R5, R6, 0x4, R5 ;  /* 0x0000000406057824 */ /* 0x000fe200078e0205 */
[----:B--2---:R-:W-:-:S04]  /*06a0*/  I2FP.F32.U32 R9, R2 ;  /* 0x0000000200097245 */ /* 0x004fc80000201000 */
[----:B------:R-:W-:Y:S01]  /*06b0*/  LEA.HI R0, R5, R5, RZ, 0x1 ;  /* 0x0000000505007211 */ /* 0x000fe200078f08ff */
[----:B------:R-:W-:Y:S01]  /*06c0*/  FMUL R9, R9, UR4 ;  /* 0x0000000409097c20 */ /* 0x000fe20008400000 */
[----:B------:R-:W-:Y:S02]  /*06d0*/  UMOV UR4, 0x20 ;  /* 0x0000002000047882 */ /* 0x000fe40000000000 */
[----:B------:R-:W-:Y:S01]  /*06e0*/  LOP3.LUT R6, R0, 0xfffffffe, RZ, 0xc0, !PT ;  /* 0xfffffffe00067812 */ /* 0x000fe200078ec0ff */
[----:B0-----:R-:W-:Y:S01]  /*06f0*/  IMAD.MOV R13, RZ, RZ, -R7 ;  /* 0x000000ffff0d7224 */ /* 0x001fe200078e0a07 */
[----:B------:R-:W-:-:S04]  /*0700*/  @!UP0 UIADD3 UR4, -UR4, 0x100000, URZ ;  /* 0x0010000004048890 */ /* 0x000fc8000fffe13f */
[----:B------:R-:W-:Y:S02]  /*0710*/  @!UP0 USHF.L.U32 UR5, UR4, 0xb, URZ ;  /* 0x0000000b04058899 */ /* 0x000fe4000800063f */
[----:B------:R-:W-:Y:S01]  /*0720*/  @!UP0 USHF.L.U32 UR4, UR4, 0x1, URZ ;  /* 0x0000000104048899 */ /* 0x000fe2000800063f */
[----:B------:R-:W0:Y:S01]  /*0730*/  F2I.U32.TRUNC.NTZ R9, R9 ;  /* 0x0000000900097305 */ /* 0x000e22000020f000 */
[----:B-1----:R-:W-:Y:S02]  /*0740*/  IMAD R0, R8, R13, UR9 ;  /* 0x0000000908007e24 */ /* 0x002fe4000f8e020d */
[C---:B------:R-:W-:Y:S02]  /*0750*/  IMAD.IADD R7, R5.reuse, 0x1, -R6 ;  /* 0x0000000105077824 */ /* 0x040fe400078e0a06 */
[----:B------:R-:W-:-:S03]  /*0760*/  IMAD.SHL.U32 R6, R5, 0x4, RZ ;  /* 0x0000000405067824 */ /* 0x000fc600078e00ff */
[----:B------:R-:W-:Y:S01]  /*0770*/  ISETP.NE.AND P2, PT, R7, R0, PT ;  /* 0x000000000700720c */ /* 0x000fe20003f45270 */
[----:B-----5:R-:W-:Y:S01]  /*0780*/  @!UP0 ULEA UR6, UR7, UR6, 0x18 ;  /* 0x0000000607068291 */ /* 0x020fe2000f8ec03f */
[----:B------:R-:W-:Y:S01]  /*0790*/  LOP3.LUT R10, R5, 0xc, R6, 0x78, !PT ;  /* 0x0000000c050a7812 */ /* 0x000fe200078e7806 */
[----:B------:R-:W1:Y:S01]  /*07a0*/  LDC R7, c[0x0][0x140] ;  /* 0x00005000ff077b82 */ /* 0x000e620000000800 */
[----:B------:R-:W-:Y:S01]  /*07b0*/  VOTEU.ALL UP0, P0 ;  /* 0x00000000003f7886 */ /* 0x000fe20000000000 */
[----:B------:R-:W-:Y:S01]  /*07c0*/  LOP3.LUT P0, RZ, R4, 0x7, RZ, 0xc0, !PT ;  /* 0x0000000704ff7812 */ /* 0x000fe2000780c0ff */
[----:B0-----:R-:W-:Y:S01]  /*07d0*/  IMAD.MOV R12, RZ, RZ, -R9 ;  /* 0x000000ffff0c7224 */ /* 0x001fe200078e0a09 */
[----:B------:R0:W-:Y:S01]  /*07e0*/  STL [R1+0x7c], R10 ;  /* 0x00007c0a01007387 */ /* 0x0001e20000100800 */
[----:B------:R-:W-:Y:S01]  /*07f0*/  IMAD.MOV.U32 R4, RZ, RZ, 0x1 ;  /* 0x00000001ff047424 */ /* 0x000fe200078e00ff */
[----:B------:R-:W-:Y:S01]  /*0800*/  ISETP.LT.U32.AND P0, PT, R10, 0x2, !P0 ;  /* 0x000000020a00780c */ /* 0x000fe20004701070 */
[----:B---3--:R-:W-:-:S03]  /*0810*/  IMAD R6, R11, R12, R2 ;  /* 0x0000000c0b067224 */ /* 0x008fc600078e0202 */
[----:B------:R-:W-:Y:S01]  /*0820*/  @P2 LEA.HI R5, R10, R10, RZ, 0x1 ;  /* 0x0000000a0a052211 */ /* 0x000fe200078f08ff */
[----:B------:R-:W2:Y:S02]  /*0830*/  FENCE.VIEW.ASYNC.S ;  /* 0x00000000000073c6 */ /* 0x000ea40000000000 */
[----:B--2---:R0:W2:Y:S01]  /*0840*/  @!UP0 SYNCS.EXCH.64 URZ, [UR6+0xa0], UR4 ;  /* 0x0000a004063f85b2 */ /* 0x0040a20008000100 */
[----:B------:R-:W-:-:S04]  /*0850*/  @P2 SHF.R.S32.HI R5, RZ, 0x1, R5 ;  /* 0x00000001ff052819 */ /* 0x000fc80000011405 */
[----:B------:R-:W-:Y:S02]  /*0860*/  @P2 ISETP.NE.AND P3, PT, R5, R6, PT ;  /* 0x000000060500220c */ /* 0x000fe40003f65270 */
[----:B------:R-:W-:Y:S02]  /*0870*/  SEL R5, RZ, 0x1, !P0 ;  /* 0x00000001ff057807 */ /* 0x000fe40004000000 */
[----:B------:R-:W-:Y:S02]  /*0880*/  @P2 SEL R4, RZ, 0x1, P3 ;  /* 0x00000001ff042807 */ /* 0x000fe40001800000 */
[----:B-1----:R-:W-:Y:S02]  /*0890*/  ISETP.EQ.U32.AND P4, PT, R7, 0x1, PT ;  /* 0x000000010700780c */ /* 0x002fe40003f82070 */
[----:B------:R-:W-:Y:S01]  /*08a0*/  LOP3.LUT R4, R4, R5, RZ, 0xc0, !PT ;  /* 0x0000000504047212 */ /* 0x000fe200078ec0ff */
[----:B------:R0:W1:Y:S01]  /*08b0*/  @!UP1 SYNCS.EXCH.64 URZ, [UR6+0xa8], UR4 ;  /* 0x0000a804063f95b2 */ /* 0x0000620008000100 */
[----:B------:R-:W-:-:S03]  /*08c0*/  NOP ;  /* 0x0000000000007918 */ /* 0x000fc60000000000 */
[----:B------:R0:W-:Y:S06]  /*08d0*/  STL [R1+0x78], R4 ;  /* 0x0000780401007387 */ /* 0x0001ec0000100800 */
[----:B--2---:R-:W-:Y:S05]  /*08e0*/  @!P4 BRA `(.L_x_4) ;  /* 0x000000000008c947 */ /* 0x004fea0003800000 */
[----:B-1--4-:R-:W-:Y:S01]  /*08f0*/  UCGABAR_ARV ;  /* 0x00000000000079c7 */ /* 0x012fe20008000000 */
[----:B------:R-:W-:Y:S05]  /*0900*/  BRA `(.L_x_5) ;  /* 0x0000000000047947 */ /* 0x000fea0003800000 */
.L_x_4:
[----:B-1--4-:R-:W-:Y:S01]  /*0910*/  NOP ;  /* 0x0000000000007918 */ /* 0x012fe20000000000 */
.L_x_5:
[----:B------:R-:W1:Y:S01]  /*0920*/  LDC R3, c[0x0][0x65c] ;  /* 0x00019700ff037b82 */ /* 0x000e620000000800 */
[----:B0-----:R-:W-:Y:S02]  /*0930*/  IMAD.U32 R4, RZ, RZ, UR9 ;  /* 0x00000009ff047e24 */ /* 0x001fe4000f8e00ff */
[----:B------:R-:W-:Y:S01]  /*0940*/  IMAD.MOV.U32 R5, RZ, RZ, RZ ;  /* 0x000000ffff057224 */ /* 0x000fe200078e00ff */
[----:B-1----:R-:W-:-:S13]  /*0950*/  ISETP.NE.AND P2, PT, R3, 0x1, PT ;  /* 0x000000010300780c */ /* 0x002fda0003f45270 */
[----:B------:R-:W0:Y:S01]  /*0960*/  @P2 LDC R7, c[0x0][0x10] ;  /* 0x00000400ff072b82 */ /* 0x000e220000000800 */
[----:B------:R-:W-:Y:S02]  /*0970*/  @P2 IMAD.MOV.U32 R3, RZ, RZ, RZ ;  /* 0x000000ffff032224 */ /* 0x000fe400078e00ff */
[----:B------:R-:W-:-:S05]  /*0980*/  @P2 IMAD.MOV.U32 R13, RZ, RZ, RZ ;  /* 0x000000ffff0d2224 */ /* 0x000fca00078e00ff */
[----:B------:R-:W1:Y:S01]  /*0990*/  @!P2 LDC R9, c[0x0][0xc] ;  /* 0x00000300ff09ab82 */ /* 0x000e620000000800 */
[----:B0-----:R-:W-:-:S04]  /*09a0*/  @P2 IMAD.WIDE.U32 R6, R7, UR9, R2 ;  /* 0x0000000907062c25 */ /* 0x001fc8000f8e0002 */
[----:B------:R-:W-:Y:S02]  /*09b0*/  @P2 IMAD.MOV.U32 R19, RZ, RZ, R6 ;  /* 0x000000ffff132224 */ /* 0x000fe400078e0006 */
[----:B------:R-:W-:Y:S02]  /*09c0*/  @P2 IMAD.IADD R23, R7, 0x1, R13 ;  /* 0x0000000107172824 */ /* 0x000fe400078e020d */
[----:B-1----:R-:W-:-:S04]  /*09d0*/  @!P2 IMAD.WIDE.U32 R4, R2, R9, R4 ;  /* 0x000000090204a225 */ /* 0x002fc800078e0004 */
[----:B------:R-:W-:Y:S02]  /*09e0*/  @!P2 IMAD.MOV.U32 R19, RZ, RZ, R4 ;  /* 0x000000ffff13a224 */ /* 0x000fe400078e0004 */
[----:B------:R-:W-:-:S03]  /*09f0*/  @!P2 IMAD.MOV.U32 R23, RZ, RZ, R5 ;  /* 0x000000ffff17a224 */ /* 0x000fc600078e0005 */
[----:B------:R0:W-:Y:S04]  /*0a00*/  STL [R1+0x84], R19 ;  /* 0x0000841301007387 */ /* 0x0001e80000100800 */
[----:B------:R0:W-:Y:S01]  /*0a10*/  STL [R1+0x80], R23 ;  /* 0x0000801701007387 */ /* 0x0001e20000100800 */
[----:B------:R-:W-:Y:S05]  /*0a20*/  @!P4 BRA `(.L_x_6) ;  /* 0x00000000000cc947 */ /* 0x000fea0003800000 */
[----:B------:R-:W-:Y:S01]  /*0a30*/  UCGABAR_WAIT ;  /* 0x0000000000007dc7 */ /* 0x000fe20008000000 */
[----:B------:R-:W-:Y:S01]  /*0a40*/  CCTL.IVALL ;  /* 0x00000000ff00798f */ /* 0x000fe20002000000 */
[----:B------:R-:W-:Y:S05]  /*0a50*/  BRA `(.L_x_7) ;  /* 0x0000000000047947 */ /* 0x000fea0003800000 */
.L_x_6:
[----:B------:R-:W-:Y:S06]  /*0a60*/  BAR.SYNC.DEFER_BLOCKING 0x0 ;  /* 0x0000000000007b1d */ /* 0x000fec0000010000 */
.L_x_7:
[----:B------:R-:W-:Y:S05]  /*0a70*/  @!P1 BRA `(.L_x_8) ;  /* 0x000000e000a49947 */ /* 0x000fea0003800000 */
[----:B------:R-:W-:-:S06]  /*0a80*/  UISETP.GT.U32.AND UP0, UPT, UR10, 0x1, UPT ;  /* 0x000000010a00788c */ /* 0x000fcc000bf04070 */
[----:B------:R-:W-:-:S13]  /*0a90*/  PLOP3.LUT P0, PT, PT, PT, UP0, 0x80, 0x0 ;  /* 0x000000000000781c */ /* 0x000fda0003f0f008 */
[----:B------:R-:W-:Y:S05]  /*0aa0*/  @P0 EXIT ;  /* 0x000000000000094d */ /* 0x000fea0003800000 */
[----:B------:R-:W-:Y:S01]  /*0ab0*/  IMAD.MOV.U32 R6, RZ, RZ, -0x1 ;  /* 0xffffffffff067424 */ /* 0x000fe200078e00ff */
[----:B------:R-:W-:Y:S01]  /*0ac0*/  ULDC.64 UR4, c[0x0][0x650] ;  /* 0x0001940000047ab9 */ /* 0x000fe20000000a00 */
[----:B------:R-:W-:Y:S01]  /*0ad0*/  IMAD.MOV.U32 R5, RZ, RZ, -0x1 ;  /* 0xffffffffff057424 */ /* 0x000fe200078e00ff */
[----:B------:R-:W-:Y:S01]  /*0ae0*/  ISETP.GE.U32.AND P0, PT, R19, UR4, PT ;  /* 0x0000000413007c0c */ /* 0x000fe2000bf06070 */
[----:B------:R-:W-:Y:S01]  /*0af0*/  UMOV UR22, 0xffffffff ;  /* 0xffffffff00167882 */ /* 0x000fe20000000000 */
[----:B------:R1:W-:Y:S01]  /*0b00*/  STL [R1+0x8c], R6 ;  /* 0x00008c0601007387 */ /* 0x0003e20000100800 */
[----:B------:R-:W-:Y:S02]  /*0b10*/  PRMT R4, RZ, 0x7610, R4 ;  /* 0x00007610ff047816 */ /* 0x000fe40000000004 */
[----:B------:R-:W-:Y:S01]  /*0b20*/  ISETP.GE.U32.AND.EX P0, PT, R23, UR5, PT, P0 ;  /* 0x0000000517007c0c */ /* 0x000fe2000bf06100 */
[----:B------:R1:W-:-:S12]  /*0b30*/  STL [R1+0x88], R5 ;  /* 0x0000880501007387 */ /* 0x0003d80000100800 */
[----:B-1----:R-:W-:Y:S05]  /*0b40*/  @P0 BRA `(.L_x_9) ;  /* 0x0000000400380947 */ /* 0x002fea0003800000 */
[----:B------:R-:W1:Y:S01]  /*0b50*/  LDC.64 R14, c[0x0][0x628] ;  /* 0x00018a00ff0e7b82 */ /* 0x000e620000000a00 */
[----:B------:R-:W-:Y:S02]  /*0b60*/  IMAD.MOV.U32 R4, RZ, RZ, R19 ;  /* 0x000000ffff047224 */ /* 0x000fe400078e0013 */
[----:B------:R-:W-:-:S05]  /*0b70*/  IMAD.MOV.U32 R5, RZ, RZ, R23 ;  /* 0x000000ffff057224 */ /* 0x000fca00078e0017 */
[----:B------:R-:W2:Y:S08]  /*0b80*/  LDC R10, c[0x0][0x630] ;  /* 0x00018c00ff0a7b82 */ /* 0x000eb00000000800 */
[----:B------:R-:W3:Y:S01]  /*0b90*/  LDC.64 R16, c[0x0][0x620] ;  /* 0x00018800ff107b82 */ /* 0x000ee20000000a00 */
[----:B-1----:R-:W-:-:S04]  /*0ba0*/  ISETP.NE.U32.AND P0, PT, R14, RZ, PT ;  /* 0x000000ff0e00720c */ /* 0x002fc80003f05070 */
[----:B------:R-:W-:-:S13]  /*0bb0*/  ISETP.NE.AND.EX P0, PT, R15, RZ, PT, P0 ;  /* 0x000000ff0f00720c */ /* 0x000fda0003f05300 */
[----:B--23--:R-:W-:Y:S05]  /*0bc0*/  @!P0 BRA `(.L_x_10) ;  /* 0x0000000000288947 */ /* 0x00cfea0003800000 */
[----:B------:R-:W1:Y:S02]  /*0bd0*/  LDC R9, c[0x0][0x634] ;  /* 0x00018d00ff097b82 */ /* 0x000e640000000800 */
[----:B-1----:R-:W-:-:S05]  /*0be0*/  IADD3 R9, P0, R19, R9, RZ ;  /* 0x0000000913097210 */ /* 0x002fca0007f1e0ff */
[----:B------:R-:W-:-:S04]  /*0bf0*/  IMAD.X R13, RZ, RZ, R23, P0 ;  /* 0x000000ffff0d7224 */ /* 0x000fc800000e0617 */
[----:B------:R-:W-:-:S04]  /*0c00*/  IMAD.WIDE.U32 R4, R13, R14, RZ ;  /* 0x0000000e0d047225 */ /* 0x000fc800078e00ff */
[----:B------:R-:W-:-:S04]  /*0c10*/  IMAD.WIDE.U32 R6, P0, R9, R15, R4 ;  /* 0x0000000f09067225 */ /* 0x000fc80007800004 */
[----:B------:R-:W-:-:S04]  /*0c20*/  IMAD.WIDE.U32 R4, R9, R14, RZ ;  /* 0x0000000e09047225 */ /* 0x000fc800078e00ff */
[----:B------:R-:W-:Y:S01]  /*0c30*/  IMAD.X R9, RZ, RZ, RZ, P0 ;  /* 0x000000ffff097224 */ /* 0x000fe200000e06ff */
[----:B------:R-:W-:Y:S01]  /*0c40*/  IADD3 RZ, P0, R5, R6, RZ ;  /* 0x0000000605ff7210 */ /* 0x000fe20007f1e0ff */
[----:B------:R-:W-:-:S04]  /*0c50*/  IMAD.MOV.U32 R8, RZ, RZ, R7 ;  /* 0x000000ffff087224 */ /* 0x000fc800078e0007 */
[----:B------:R-:W-:-:S08]  /*0c60*/  IMAD.WIDE.U32.X R4, R13, R15, R8, P0 ;  /* 0x0000000f0d047225 */ /* 0x000fd000000e0408 */
.L_x_10:
[----:B------:R-:W1:Y:S01]  /*0c70*/  LDC.64 R20, c[0x0][0x640] ;  /* 0x00019000ff147b82 */ /* 0x000e620000000a00 */
[-C--:B------:R-:W-:Y:S01]  /*0c80*/  SHF.R.U64 R22, R4, R10.reuse, R5 ;  /* 0x0000000a04167219 */ /* 0x080fe20000001205 */
[----:B------:R-:W-:Y:S01]  /*0c90*/  IMAD.MOV.U32 R4, RZ, RZ, R19 ;  /* 0x000000ffff047224 */ /* 0x000fe200078e0013 */
[----:B------:R-:W-:Y:S01]  /*0ca0*/  SHF.R.U32.HI R3, RZ, R10, R5 ;  /* 0x0000000aff037219 */ /* 0x000fe20000011605 */
[----:B------:R-:W-:Y:S01]  /*0cb0*/  IMAD.MOV.U32 R5, RZ, RZ, R23 ;  /* 0x000000ffff057224 */ /* 0x000fe200078e0017 */
[----:B------:R-:W-:Y:S01]  /*0cc0*/  IADD3 R7, P0, RZ, -R22, RZ ;  /* 0x80000016ff077210 */ /* 0x000fe20007f1e0ff */
[----:B0-----:R-:W-:Y:S02]  /*0cd0*/  IMAD R23, R11, R12, R2 ;  /* 0x0000000c0b177224 */ /* 0x001fe400078e0202 */
[----:B------:R-:W0:Y:S01]  /*0ce0*/  LDC R8, c[0x0][0x618] ;  /* 0x00018600ff087b82 */ /* 0x000e220000000800 */
[----:B------:R-:W-:Y:S02]  /*0cf0*/  IMAD.MOV.U32 R11, RZ, RZ, 0x1 ;  /* 0x00000001ff0b7424 */ /* 0x000fe400078e00ff */
[----:B------:R-:W-:-:S02]  /*0d00*/  IMAD.X R3, RZ, RZ, ~R3, P0 ;  /* 0x000000ffff037224 */ /* 0x000fc400000e0e03 */
[----:B------:R-:W-:-:S03]  /*0d10*/  IMAD.WIDE.U32 R4, R7, R16, R4 ;  /* 0x0000001007047225 */ /* 0x000fc600078e0004 */
[----:B------:R-:W2:Y:S01]  /*0d20*/  LDC R14, c[0x0][0x608] ;  /* 0x00018200ff0e7b82 */ /* 0x000ea20000000800 */
[----:B------:R-:W-:-:S04]  /*0d30*/  IMAD R6, R3, R16, RZ ;  /* 0x0000001003067224 */ /* 0x000fc800078e02ff */
[----:B------:R-:W-:-:S03]  /*0d40*/  IMAD R3, R7, R17, R6 ;  /* 0x0000001107037224 */ /* 0x000fc600078e0206 */
[----:B------:R-:W3:Y:S01]  /*0d50*/  LDC R18, c[0x0][0x658] ;  /* 0x00019600ff127b82 */ /* 0x000ee20000000800 */
[----:B------:R-:W-:Y:S01]  /*0d60*/  IMAD.IADD R3, R5, 0x1, R3 ;  /* 0x0000000105037824 */ /* 0x000fe200078e0203 */
[----:B-1----:R-:W-:Y:S01]  /*0d70*/  ISETP.NE.U32.AND P0, PT, R20, RZ, PT ;  /* 0x000000ff1400720c */ /* 0x002fe20003f05070 */
[----:B------:R-:W-:-:S03]  /*0d80*/  IMAD.MOV.U32 R5, RZ, RZ, -0x1 ;  /* 0xffffffffff057424 */ /* 0x000fc600078e00ff */
[----:B------:R-:W-:Y:S02]  /*0d90*/  ISETP.NE.AND.EX P0, PT, R21, RZ, PT, P0 ;  /* 0x000000ff1500720c */ /* 0x000fe40003f05300 */
[----:B------:R-:W1:Y:S01]  /*0da0*/  LDC R13, c[0x0][0x600] ;  /* 0x00018000ff0d7b82 */ /* 0x000e620000000800 */
[-CC-:B0-----:R-:W-:Y:S02]  /*0db0*/  SHF.R.U64 R10, R4, R8.reuse, R3.reuse ;  /* 0x00000008040a7219 */ /* 0x181fe40000001203 */
[----:B------:R-:W-:-:S05]  /*0dc0*/  SHF.R.U32.HI R3, RZ, R8, R3 ;  /* 0x00000008ff037219 */ /* 0x000fca0000011603 */
[----:B------:R-:W0:Y:S01]  /*0dd0*/  LDC R15, c[0x0][0x648] ;  /* 0x00019200ff0f7b82 */ /* 0x000e220000000800 */
[-CC-:B--2---:R-:W-:Y:S02]  /*0de0*/  SHF.R.U64 R19, R10, R14.reuse, R3.reuse ;  /* 0x0000000e0a137219 */ /* 0x184fe40000001203 */
[----:B------:R-:W-:-:S05]  /*0df0*/  SHF.R.U32.HI R3, RZ, R14, R3 ;  /* 0x0000000eff037219 */ /* 0x000fca0000011603 */
[----:B------:R-:W2:Y:S01]  /*0e00*/  LDC R17, c[0x0][0x638] ;  /* 0x00018e00ff117b82 */ /* 0x000ea20000000800 */
[-C--:B---3--:R-:W-:Y:S02]  /*0e10*/  SHF.L.U32 R2, R5, R18.reuse, RZ ;  /* 0x0000001205027219 */ /* 0x088fe400000006ff */
[--C-:B------:R-:W-:Y:S02]  /*0e20*/  SHF.R.U64 R12, R19, R18, R3.reuse ;  /* 0x00000012130c7219 */ /* 0x100fe40000001203 */
[----:B------:R-:W-:Y:S02]  /*0e30*/  LOP3.LUT R8, RZ, R2, RZ, 0x33, !PT ;  /* 0x00000002ff087212 */ /* 0x000fe400078e33ff */
[----:B------:R-:W-:Y:S01]  /*0e40*/  SHF.R.U32.HI R3, RZ, R18, R3 ;  /* 0x00000012ff037219 */ /* 0x000fe20000011603 */
[----:B------:R-:W3:Y:S01]  /*0e50*/  LDC R16, c[0x0][0x610] ;  /* 0x00018400ff107b82 */ /* 0x000ee20000000800 */
[----:B------:R-:W-:Y:S01]  /*0e60*/  IMAD.MOV.U32 R2, RZ, RZ, R12 ;  /* 0x000000ffff027224 */ /* 0x000fe200078e000c */
[----:B------:R-:W-:Y:S06]  /*0e70*/  @!P0 BRA `(.L_x_11) ;  /* 0x0000000000288947 */ /* 0x000fec0003800000 */
[----:B------:R-:W4:Y:S02]  /*0e80*/  LDC R7, c[0x0][0x64c] ;  /* 0x00019300ff077b82 */ /* 0x000f240000000800 */
[----:B----4-:R-:W-:-:S05]  /*0e90*/  IADD3 R7, P0, R12, R7, RZ ;  /* 0x000000070c077210 */ /* 0x010fca0007f1e0ff */
        /* <DEDUP_REMOVED lines=8> */
.L_x_11:
[----:B0-----:R-:W-:Y:S01]  /*0f20*/  SHF.R.U64 R4, R2, R15, R3 ;  /* 0x0000000f02047219 */ /* 0x001fe20000001203 */
[----:B-1----:R-:W-:Y:S01]  /*0f30*/  VIADD R5, R13, 0xffffffff ;  /* 0xffffffff0d057836 */ /* 0x002fe20000000000 */
[----:B------:R-:W-:Y:S02]  /*0f40*/  SHF.L.U32 R2, R11, R18, RZ ;  /* 0x000000120b027219 */ /* 0x000fe400000006ff */
[----:B------:R-:W-:Y:S01]  /*0f50*/  LOP3.LUT R3, R19, R8, RZ, 0xc0, !PT ;  /* 0x0000000813037212 */ /* 0x000fe200078ec0ff */
[----:B------:R-:W-:Y:S01]  /*0f60*/  IMAD.MOV R6, RZ, RZ, -R4 ;  /* 0x000000ffff067224 */ /* 0x000fe200078e0a04 */
[----:B------:R-:W-:Y:S02]  /*0f70*/  SEL R0, R0, R23, !P2 ;  /* 0x0000001700007207 */ /* 0x000fe40005000000 */
[----:B------:R-:W-:Y:S01]  /*0f80*/  LOP3.LUT R5, R10, R5, RZ, 0xc0, !PT ;  /* 0x000000050a057212 */ /* 0x000fe200078ec0ff */
[----:B------:R-:W-:Y:S01]  /*0f90*/  IMAD R3, R2, R4, R3 ;  /* 0x0000000402037224 */ /* 0x000fe200078e0203 */
[----:B------:R-:W-:Y:S01]  /*0fa0*/  R2UR UR22, R22 ;  /* 0x00000000161672ca */ /* 0x000fe200000e0000 */
[----:B--2---:R-:W-:-:S02]  /*0fb0*/  IMAD R2, R6, R17, R12 ;  /* 0x0000001106027224 */ /* 0x004fc400078e020c */
[----:B---3--:R-:W-:Y:S02]  /*0fc0*/  IMAD R0, R3, R16, R0 ;  /* 0x0000001003007224 */ /* 0x008fe400078e0200 */
[----:B------:R-:W-:Y:S02]  /*0fd0*/  IMAD R3, R2, R13, R5 ;  /* 0x0000000d02037224 */ /* 0x000fe400078e0205 */
[----:B------:R-:W-:-:S03]  /*0fe0*/  IMAD.MOV.U32 R4, RZ, RZ, 0x1 ;  /* 0x00000001ff047424 */ /* 0x000fc600078e00ff */
[----:B------:R-:W-:Y:S02]  /*0ff0*/  SEL R2, R3, R0, !P2 ;  /* 0x0000000003027207 */ /* 0x000fe40005000000 */
[----:B------:R-:W-:-:S03]  /*1000*/  SEL R0, R0, R3, !P2 ;  /* 0x0000000300007207 */ /* 0x000fc60005000000 */
[----:B------:R1:W-:Y:S04]  /*1010*/  STL [R1+0x88], R2 ;  /* 0x0000880201007387 */ /* 0x0003e80000100800 */
[----:B------:R1:W-:Y:S02]  /*1020*/  STL [R1+0x8c], R0 ;  /* 0x00008c0001007387 */ /* 0x0003e40000100800 */
.L_x_9:
[----:B------:R-:W-:-:S08]  /*1030*/  NOP ;  /* 0x0000000000007918 */ /* 0x000fd00000000000 */
[----:B------:R-:W2:Y:S02]  /*1040*/  USETMAXREG.TRY_ALLOC.CTAPOOL UP0, 0xe8 ;  /* 0x000000e8000079c8 */ /* 0x000ea40008000600 */
[----:B--2---:R-:W-:-:S13]  /*1050*/  PLOP3.LUT P0, PT, PT, PT, UP0, 0x80, 0x0 ;  /* 0x000000000000781c */ /* 0x004fda0003f0f008 */
[----:B------:R-:W-:Y:S05]  /*1060*/  @!P0 BRA `(.L_x_9) ;  /* 0xfffffffc00f08947 */ /* 0x000fea000383ffff */
[----:B------:R-:W-:Y:S01]  /*1070*/  ULDC.64 UR4, c[0x0][0x598] ;  /* 0x0001660000047ab9 */ /* 0x000fe20000000a00 */
[----:B------:R-:W-:Y:S01]  /*1080*/  ULDC.64 UR16, c[0x0][0x208] ;  /* 0x0000820000107ab9 */ /* 0x000fe20000000a00 */
[----:B------:R-:W-:-:S04]  /*1090*/  ISETP.NE.U32.AND P0, PT, RZ, UR4, PT ;  /* 0x00000004ff007c0c */ /* 0x000fc8000bf05070 */
[----:B------:R-:W-:-:S13]  /*10a0*/  ISETP.NE.AND.EX P0, PT, RZ, UR5, PT, P0 ;  /* 0x00000005ff007c0c */ /* 0x000fda000bf05300 */
[----:B------:R-:W-:Y:S05]  /*10b0*/  @!P0 BRA `(.L_x_12) ;  /* 0x0000000000208947 */ /* 0x000fea0003800000 */
[----:B-1----:R-:W1:Y:S02]  /*10c0*/  LDC.64 R2, c[0x0][0x598] ;  /* 0x00016600ff027b82 */ /* 0x002e640000000a00 */
[----:B-1----:R-:W2:Y:S02]  /*10d0*/  LDG.E.64 R2, desc[UR16][R2.64] ;  /* 0x0000001002027981 */ /* 0x002ea4000c1e1b00 */
[----:B--2---:R-:W-:-:S04]  /*10e0*/  ISETP.NE.U32.AND P0, PT, R2, RZ, PT ;  /* 0x000000ff0200720c */ /* 0x004fc80003f05070 */
[----:B------:R-:W-:-:S13]  /*10f0*/  ISETP.NE.AND.EX P0, PT, R3, RZ, PT, P0 ;  /* 0x000000ff0300720c */ /* 0x000fda0003f05300 */
[----:B------:R-:W-:Y:S05]  /*1100*/  @!P0 BRA `(.L_x_12) ;  /* 0x00000000000c8947 */ /* 0x000fea0003800000 */
[----:B------:R-:W2:Y:S02]  /*1110*/  LD.E R2, desc[UR16][R2.64] ;  /* 0x0000001002027980 */ /* 0x000ea4000c101900 */
[----:B--2---:R-:W-:Y:S01]  /*1120*/  R2UR UR20, R2 ;  /* 0x00000000021472ca */ /* 0x004fe200000e0000 */
[----:B------:R-:W-:-:S14]  /*1130*/  BRA `(.L_x_13) ;  /* 0x0000000000247947 */ /* 0x000fdc0003800000 */
.L_x_12:
[----:B------:R-:W-:Y:S02]  /*1140*/  ULDC.64 UR4, c[0x0][0x588] ;  /* 0x0001620000047ab9 */ /* 0x000fe40000000a00 */
[----:B------:R-:W-:-:S04]  /*1150*/  ISETP.NE.U32.AND P0, PT, RZ, UR4, PT ;  /* 0x00000004ff007c0c */ /* 0x000fc8000bf05070 */
[----:B------:R-:W-:-:S13]  /*1160*/  ISETP.NE.AND.EX P0, PT, RZ, UR5, PT, P0 ;  /* 0x00000005ff007c0c */ /* 0x000fda000bf05300 */
[----:B------:R-:W-:Y:S05]  /*1170*/  @!P0 BRA `(.L_x_14) ;  /* 0x0000000000108947 */ /* 0x000fea0003800000 */
[----:B-1----:R-:W1:Y:S02]  /*1180*/  LDC.64 R2, c[0x0][0x588] ;  /* 0x00016200ff027b82 */ /* 0x002e640000000a00 */
[----:B-1----:R-:W2:Y:S02]  /*1190*/  LDG.E R2, desc[UR16][R2.64] ;  /* 0x0000001002027981 */ /* 0x002ea4000c1e1900 */
[----:B--2---:R-:W-:Y:S01]  /*11a0*/  R2UR UR20, R2 ;  /* 0x00000000021472ca */ /* 0x004fe200000e0000 */
[----:B------:R-:W-:-:S14]  /*11b0*/  BRA `(.L_x_13) ;  /* 0x0000000000047947 */ /* 0x000fdc0003800000 */
.L_x_14:
[----:B------:R-:W-:-:S05]  /*11c0*/  ULDC UR20, c[0x0][0x580] ;  /* 0x0001600000147ab9 */ /* 0x000fca0000000800 */
.L_x_13:
[----:B------:R-:W-:Y:S02]  /*11d0*/  ULDC.64 UR4, c[0x0][0x5a0] ;  /* 0x0001680000047ab9 */ /* 0x000fe40000000a00 */
        /* <DEDUP_REMOVED lines=11> */
.L_x_15:
        /* <DEDUP_REMOVED lines=8> */
.L_x_17:
[----:B------:R-:W-:-:S05]  /*1310*/  ULDC UR19, c[0x0][0x584] ;  /* 0x0001610000137ab9 */ /* 0x000fca0000000800 */
.L_x_16:
[----:B------:R-:W-:-:S13]  /*1320*/  LOP3.LUT P0, RZ, R4, 0xff, RZ, 0xc0, !PT ;  /* 0x000000ff04ff7812 */ /* 0x000fda000780c0ff */
[----:B------:R-:W-:Y:S05]  /*1330*/  @!P0 EXIT ;  /* 0x000000000000894d */ /* 0x000fea0003800000 */
[----:B------:R-:W-:Y:S01]  /*1340*/  ULDC UR4, c[0x0][0x28c] ;  /* 0x0000a30000047ab9 */ /* 0x000fe20000000800 */
[----:B------:R-:W-:Y:S02]  /*1350*/  ULOP3.LUT UR21, UR13, 0x1, URZ, 0xfc, !UPT ;  /* 0x000000010d157892 */ /* 0x000fe4000f8efc3f */
[----:B------:R-:W-:-:S04]  /*1360*/  UIADD3 UR4, UR4, 0x3f, URZ ;  /* 0x0000003f04047890 */ /* 0x000fc8000fffe03f */
[----:B------:R-:W-:-:S04]  /*1370*/  USHF.R.S32.HI UR5, URZ, 0x1f, UR4 ;  /* 0x0000001f3f057899 */ /* 0x000fc80008011404 */
[----:B------:R-:W-:-:S03]  /*1380*/  ULEA.HI UR5, UR5, UR4, URZ, 0x6 ;  /* 0x0000000405057291 */ /* 0x000fc6000f8f303f */
[----:B------:R-:W-:Y:S01]  /*1390*/  UMOV UR4, URZ ;  /* 0x0000003f00047c82 */ /* 0x000fe20008000000 */
[----:B------:R-:W-:-:S03]  /*13a0*/  USHF.R.S32.HI UR12, URZ, 0x6, UR5 ;  /* 0x000000063f0c7899 */ /* 0x000fc60008011405 */
[----:B------:R-:W-:-:S09]  /*13b0*/  UMOV UR5, URZ ;  /* 0x0000003f00057c82 */ /* 0x000fd20008000000 */
.L_x_300:
[----:B-1----:R-:W1:Y:S01]  /*13c0*/  S2R R0, SR_TID.X ;  /* 0x0000000000007919 */ /* 0x002e620000002100 */
[----:B--2---:R-:W2:Y:S01]  /*13d0*/  S2UR UR11, SR_CgaCtaId ;  /* 0x00000000000b79c3 */ /* 0x004ea20000008800 */
[----:B------:R-:W-:Y:S01]  /*13e0*/  UMOV UR14, 0x400 ;  /* 0x00000400000e7882 */ /* 0x000fe20000000000 */
[----:B------:R-:W-:Y:S01]  /*13f0*/  UMOV UR6, URZ ;  /* 0x0000003f00067c82 */ /* 0x000fe20008000000 */
[----:B------:R-:W-:Y:S01]  /*1400*/  STL [R1+0x74], RZ ;  /* 0x000074ff01007387 */ /* 0x000fe20000100800 */
[----:B------:R-:W-:Y:S01]  /*1410*/  UMOV UR7, URZ ;  /* 0x0000003f00077c82 */ /* 0x000fe20008000000 */
[----:B------:R-:W-:Y:S01]  /*1420*/  UMOV UR8, URZ ;  /* 0x0000003f00087c82 */ /* 0x000fe20008000000 */
[----:B------:R-:W-:Y:S01]  /*1430*/  UMOV UR18, UR5 ;  /* 0x0000000500127c82 */ /* 0x000fe20008000000 */
[----:B------:R-:W-:Y:S01]  /*1440*/  STL [R1+0x70], RZ ;  /* 0x000070ff01007387 */ /* 0x000fe20000100800 */
[----:B---3--:R-:W3:Y:S01]  /*1450*/  LDC R2, c[0x0][0x28c] ;  /* 0x0000a300ff027b82 */ /* 0x008ee20000000800 */
[----:B------:R-:W-:-:S02]  /*1460*/  CS2R R4, SRZ ;  /* 0x0000000000047805 */ /* 0x000fc4000001ff00 */
[----:B------:R-:W-:Y:S01]  /*1470*/  CS2R R6, SRZ ;  /* 0x0000000000067805 */ /* 0x000fe2000001ff00 */
[----:B------:R-:W-:Y:S01]  /*1480*/  STL [R1+0x6c], RZ ;  /* 0x00006cff01007387 */ /* 0x000fe20000100800 */
[----:B------:R-:W-:Y:S02]  /*1490*/  CS2R R8, SRZ ;  /* 0x0000000000087805 */ /* 0x000fe4000001ff00 */
[----:B------:R-:W-:Y:S02]  /*14a0*/  CS2R R10, SRZ ;  /* 0x00000000000a7805 */ /* 0x000fe4000001ff00 */
[----:B------:R-:W-:Y:S01]  /*14b0*/  CS2R R12, SRZ ;  /* 0x00000000000c7805 */ /* 0x000fe2000001ff00 */
[----:B------:R-:W-:Y:S01]  /*14c0*/  STL [R1+0x68], RZ ;  /* 0x000068ff01007387 */ /* 0x000fe20000100800 */
[----:B------:R-:W-:Y:S02]  /*14d0*/  CS2R R14, SRZ ;  /* 0x00000000000e7805 */ /* 0x000fe4000001ff00 */
[----:B------:R-:W-:-:S02]  /*14e0*/  CS2R R16, SRZ ;  /* 0x0000000000107805 */ /* 0x000fc4000001ff00 */
[----:B0-----:R-:W-:Y:S01]  /*14f0*/  CS2R R18, SRZ ;  /* 0x0000000000127805 */ /* 0x001fe2000001ff00 */
[----:B------:R-:W-:Y:S01]  /*1500*/  STL [R1+0x64], RZ ;  /* 0x000064ff01007387 */ /* 0x000fe20000100800 */
[----:B------:R-:W-:Y:S02]  /*1510*/  CS2R R20, SRZ ;  /* 0x0000000000147805 */ /* 0x000fe4000001ff00 */
[----:B------:R-:W-:Y:S02]  /*1520*/  CS2R R22, SRZ ;  /* 0x0000000000167805 */ /* 0x000fe4000001ff00 */
[----:B------:R-:W-:Y:S01]  /*1530*/  CS2R R152, SRZ ;  /* 0x0000000000987805 */ /* 0x000fe2000001ff00 */
[----:B------:R-:W-:Y:S01]  /*1540*/  STL [R1+0x60], RZ ;  /* 0x000060ff01007387 */ /* 0x000fe20000100800 */
[----:B--2---:R-:W-:Y:S01]  /*1550*/  ULEA UR14, UR11, UR14, 0x18 ;  /* 0x0000000e0b0e7291 */ /* 0x004fe2000f8ec03f */
[----:B------:R-:W-:Y:S02]  /*1560*/  CS2R R154, SRZ ;  /* 0x00000000009a7805 */ /* 0x000fe4000001ff00 */
[----:B------:R-:W-:Y:S01]  /*1570*/  CS2R R156, SRZ ;  /* 0x00000000009c7805 */ /* 0x000fe2000001ff00 */
[----:B------:R-:W-:Y:S01]  /*1580*/  STL [R1+0x5c], RZ ;  /* 0x00005cff01007387 */ /* 0x000fe20000100800 */
[----:B------:R-:W-:-:S02]  /*1590*/  CS2R R158, SRZ ;  /* 0x00000000009e7805 */ /* 0x000fc4000001ff00 */
[----:B------:R-:W-:Y:S02]  /*15a0*/  CS2R R160, SRZ ;  /* 0x0000000000a07805 */ /* 0x000fe4000001ff00 */
[----:B------:R-:W-:Y:S02]  /*15b0*/  CS2R R162, SRZ ;  /* 0x0000000000a27805 */ /* 0x000fe4000001ff00 */
[----:B-1----:R-:W-:Y:S01]  /*15c0*/  LOP3.LUT R0, R0, 0x80, RZ, 0xc0, !PT ;  /* 0x0000008000007812 */ /* 0x002fe200078ec0ff */
[----:B------:R-:W-:Y:S01]  /*15d0*/  STL [R1+0x58], RZ ;  /* 0x000058ff01007387 */ /* 0x000fe20000100800 */
[----:B---3--:R-:W-:Y:S02]  /*15e0*/  ISETP.GE.AND P0, PT, R2, 0x1, PT ;  /* 0x000000010200780c */ /* 0x008fe40003f06270 */
[----:B------:R-:W-:Y:S02]  /*15f0*/  CS2R R2, SRZ ;  /* 0x0000000000027805 */ /* 0x000fe4000001ff00 */
[----:B------:R-:W-:Y:S01]  /*1600*/  SHF.R.U32.HI R0, RZ, 0x7, R0 ;  /* 0x00000007ff007819 */ /* 0x000fe20000011600 */
[----:B------:R-:W-:Y:S01]  /*1610*/  STL [R1+0x54], RZ ;  /* 0x000054ff01007387 */ /* 0x000fe20000100800 */
[----:B------:R-:W-:-:S02]  /*1620*/  CS2R R164, SRZ ;  /* 0x0000000000a47805 */ /* 0x000fc4000001ff00 */
[----:B------:R-:W-:Y:S02]  /*1630*/  CS2R R166, SRZ ;  /* 0x0000000000a67805 */ /* 0x000fe4000001ff00 */
[----:B------:R-:W-:Y:S01]  /*1640*/  CS2R R168, SRZ ;  /* 0x0000000000a87805 */ /* 0x000fe2000001ff00 */
[----:B------:R-:W-:Y:S01]  /*1650*/  STL [R1+0x50], RZ ;  /* 0x000050ff01007387 */ /* 0x000fe20000100800 */
[----:B------:R-:W-:Y:S02]  /*1660*/  CS2R R170, SRZ ;  /* 0x0000000000aa7805 */ /* 0x000fe4000001ff00 */
[----:B------:R-:W-:Y:S02]  /*1670*/  CS2R R172, SRZ ;  /* 0x0000000000ac7805 */ /* 0x000fe4000001ff00 */
[----:B------:R-:W-:Y:S01]  /*1680*/  CS2R R174, SRZ ;  /* 0x0000000000ae7805 */ /* 0x000fe2000001ff00 */
[----:B------:R-:W0:Y:S01]  /*1690*/  SHFL.IDX PT, R0, R0, RZ, 0x1f ;  /* 0x00001fff00007589 */ /* 0x000e2200000e0000 */
[----:B------:R-:W-:-:S02]  /*16a0*/  CS2R R176, SRZ ;  /* 0x0000000000b07805 */ /* 0x000fc4000001ff00 */
[----:B------:R-:W-:Y:S02]  /*16b0*/  CS2R R178, SRZ ;  /* 0x0000000000b27805 */ /* 0x000fe4000001ff00 */
[----:B------:R-:W-:Y:S01]  /*16c0*/  CS2R R180, SRZ ;  /* 0x0000000000b47805 */ /* 0x000fe2000001ff00 */
[----:B------:R1:W-:Y:S01]  /*16d0*/  STL [R1+0x4c], RZ ;  /* 0x00004cff01007387 */ /* 0x0003e20000100800 */
[----:B------:R-:W-:Y:S02]  /*16e0*/  CS2R R182, SRZ ;  /* 0x0000000000b67805 */ /* 0x000fe4000001ff00 */
[----:B------:R-:W-:Y:S02]  /*16f0*/  CS2R R184, SRZ ;  /* 0x0000000000b87805 */ /* 0x000fe4000001ff00 */
[----:B------:R-:W-:Y:S01]  /*1700*/  CS2R R186, SRZ ;  /* 0x0000000000ba7805 */ /* 0x000fe2000001ff00 */
[----:B------:R1:W-:Y:S01]  /*1710*/  STL [R1+0x48], RZ ;  /* 0x000048ff01007387 */ /* 0x0003e20000100800 */
        /* <DEDUP_REMOVED lines=14> */
[----:B------:R-:W-:Y:S02]  /*1800*/  CS2R R210, SRZ ;  /* 0x0000000000d27805 */ /* 0x000fe4000001ff00 */
[----:B0-----:R-:W-:Y:S01]  /*1810*/  R2UR UR9, R0 ;  /* 0x00000000000972ca */ /* 0x001fe200000e0000 */
[----:B------:R1:W-:Y:S01]  /*1820*/  STL [R1+0x38], RZ ;  /* 0x000038ff01007387 */ /* 0x0003e20000100800 */
[----:B------:R-:W-:Y:S01]  /*1830*/  IMAD.MOV.U32 R0, RZ, RZ, RZ ;  /* 0x000000ffff007224 */ /* 0x000fe200078e00ff */
[----:B------:R-:W-:-:S02]  /*1840*/  CS2R R212, SRZ ;  /* 0x0000000000d47805 */ /* 0x000fc4000001ff00 */
[----:B------:R-:W-:Y:S01]  /*1850*/  CS2R R214, SRZ ;  /* 0x0000000000d67805 */ /* 0x000fe2000001ff00 */
[----:B------:R1:W-:Y:S01]  /*1860*/  STL [R1+0x34], RZ ;  /* 0x000034ff01007387 */ /* 0x0003e20000100800 */
[----:B------:R-:W-:Y:S02]  /*1870*/  CS2R R216, SRZ ;  /* 0x0000000000d87805 */ /* 0x000fe4000001ff00 */
[----:B------:R-:W-:Y:S02]  /*1880*/  CS2R R218, SRZ ;  /* 0x0000000000da7805 */ /* 0x000fe4000001ff00 */
[----:B------:R-:W-:Y:S01]  /*1890*/  CS2R R220, SRZ ;  /* 0x0000000000dc7805 */ /* 0x000fe2000001ff00 */
[----:B------:R1:W-:Y:S01]  /*18a0*/  STL [R1+0x30], RZ ;  /* 0x000030ff01007387 */ /* 0x0003e20000100800 */
[----:B------:R-:W-:Y:S02]  /*18b0*/  CS2R R222, SRZ ;  /* 0x0000000000de7805 */ /* 0x000fe4000001ff00 */
[----:B------:R-:W-:Y:S01]  /*18c0*/  CS2R R224, SRZ ;  /* 0x0000000000e07805 */ /* 0x000fe2000001ff00 */
[----:B------:R-:W-:Y:S01]  /*18d0*/  IMAD.MOV.U32 R226, RZ, RZ, RZ ;  /* 0x000000ffffe27224 */ /* 0x000fe200078e00ff */
[----:B------:R1:W-:Y:S01]  /*18e0*/  STL [R1+0x2c], RZ ;  /* 0x00002cff01007387 */ /* 0x0003e20000100800 */
[----:B------:R-:W-:Y:S01]  /*18f0*/  ULEA.HI UR10, UR9, UR9, URZ, 0x1 ;  /* 0x00000009090a7291 */ /* 0x000fe2000f8f083f */
[----:B------:R-:W-:Y:S01]  /*1900*/  IMAD.U32 R227, RZ, RZ, UR4 ;  /* 0x00000004ffe37e24 */ /* 0x000fe2000f8e00ff */
[----:B------:R-:W-:Y:S01]  /*1910*/  CS2R R24, SRZ ;  /* 0x0000000000187805 */ /* 0x000fe2000001ff00 */
[----:B------:R1:W-:Y:S01]  /*1920*/  STL [R1+0x28], RZ ;  /* 0x000028ff01007387 */ /* 0x0003e20000100800 */
[----:B------:R-:W-:Y:S01]  /*1930*/  ULOP3.LUT UR10, UR10, 0xffffe, URZ, 0xc0, !UPT ;  /* 0x000ffffe0a0a7892 */ /* 0x000fe2000f8ec03f */
[----:B------:R-:W-:-:S02]  /*1940*/  CS2R R26, SRZ ;  /* 0x00000000001a7805 */ /* 0x000fc4000001ff00 */
[----:B------:R-:W-:Y:S01]  /*1950*/  CS2R R28, SRZ ;  /* 0x00000000001c7805 */ /* 0x000fe2000001ff00 */
[----:B------:R1:W-:Y:S01]  /*1960*/  STL [R1+0x24], RZ ;  /* 0x000024ff01007387 */ /* 0x0003e20000100800 */
[----:B------:R-:W-:Y:S01]  /*1970*/  UIADD3 UR10, UR9, -UR10, URZ ;  /* 0x8000000a090a7290 */ /* 0x000fe2000fffe03f */
[----:B----4-:R-:W-:Y:S02]  /*1980*/  CS2R R30, SRZ ;  /* 0x00000000001e7805 */ /* 0x010fe4000001ff00 */
[----:B------:R-:W-:Y:S01]  /*1990*/  CS2R R32, SRZ ;  /* 0x0000000000207805 */ /* 0x000fe2000001ff00 */
[----:B------:R1:W-:Y:S01]  /*19a0*/  STL [R1+0x20], RZ ;  /* 0x000020ff01007387 */ /* 0x0003e20000100800 */
[----:B------:R-:W-:Y:S01]  /*19b0*/  ULEA UR10, UR10, UR14, 0xc ;  /* 0x0000000e0a0a7291 */ /* 0x000fe2000f8e603f */
[----:B------:R-:W-:Y:S02]  /*19c0*/  CS2R R34, SRZ ;  /* 0x0000000000227805 */ /* 0x000fe4000001ff00 */
[----:B------:R-:W-:Y:S01]  /*19d0*/  CS2R R36, SRZ ;  /* 0x0000000000247805 */ /* 0x000fe2000001ff00 */
[----:B------:R1:W-:Y:S01]  /*19e0*/  STL [R1+0x1c], RZ ;  /* 0x00001cff01007387 */ /* 0x0003e20000100800 */
[----:B------:R-:W-:Y:S01]  /*19f0*/  UIADD3 UR10, UR10, 0x180, URZ ;  /* 0x000001800a0a7890 */ /* 0x000fe2000fffe03f */
[----:B------:R-:W-:-:S02]  /*1a00*/  CS2R R38, SRZ ;  /* 0x0000000000267805 */ /* 0x000fc4000001ff00 */
[----:B------:R-:W-:Y:S01]  /*1a10*/  CS2R R40, SRZ ;  /* 0x0000000000287805 */ /* 0x000fe2000001ff00 */
[----:B------:R1:W-:Y:S01]  /*1a20*/  STL [R1+0x18], RZ ;  /* 0x000018ff01007387 */ /* 0x0003e20000100800 */
[----:B------:R-:W-:Y:S01]  /*1a30*/  USHF.R.U32.HI UR10, URZ, 0x4, UR10 ;  /* 0x000000043f0a7899 */ /* 0x000fe2000801160a */
[----:B------:R-:W-:Y:S02]  /*1a40*/  CS2R R42, SRZ ;  /* 0x00000000002a7805 */ /* 0x000fe4000001ff00 */
[----:B------:R-:W-:Y:S01]  /*1a50*/  CS2R R44, SRZ ;  /* 0x00000000002c7805 */ /* 0x000fe2000001ff00 */
[----:B------:R1:W-:Y:S01]  /*1a60*/  STL [R1+0x14], RZ ;  /* 0x000014ff01007387 */ /* 0x0003e20000100800 */
[----:B------:R-:W-:Y:S01]  /*1a70*/  ULOP3.LUT UR15, UR10, 0x3fff, URZ, 0xc0, !UPT ;  /* 0x00003fff0a0f7892 */ /* 0x000fe2000f8ec03f */
        /* <DEDUP_REMOVED lines=18> */
[----:B------:R1:W-:Y:S01]  /*1ba0*/  STL [R1], RZ ;  /* 0x000000ff01007387 */ /* 0x0003e20000100800 */
[----:B------:R-:W-:-:S02]  /*1bb0*/  CS2R R74, SRZ ;  /* 0x00000000004a7805 */ /* 0x000fc4000001ff00 */
[----:B------:R-:W-:Y:S02]  /*1bc0*/  CS2R R76, SRZ ;  /* 0x00000000004c7805 */ /* 0x000fe4000001ff00 */
[----:B------:R-:W-:Y:S02]  /*1bd0*/  CS2R R78, SRZ ;  /* 0x00000000004e7805 */ /* 0x000fe4000001ff00 */
[----:B------:R-:W-:Y:S02]  /*1be0*/  CS2R R80, SRZ ;  /* 0x0000000000507805 */ /* 0x000fe4000001ff00 */
[----:B------:R-:W-:Y:S02]  /*1bf0*/  CS2R R82, SRZ ;  /* 0x0000000000527805 */ /* 0x000fe4000001ff00 */
[----:B------:R-:W-:Y:S02]  /*1c00*/  CS2R R84, SRZ ;  /* 0x0000000000547805 */ /* 0x000fe4000001ff00 */
        /* <DEDUP_REMOVED lines=32> */
[----:B------:R-:W-:Y:S01]  /*1e10*/  CS2R R150, SRZ ;  /* 0x0000000000967805 */ /* 0x000fe2000001ff00 */
[----:B-1----:R-:W-:Y:S06]  /*1e20*/  @!P0 BRA `(.L_x_18) ;  /* 0x0000001000688947 */ /* 0x002fec0003800000 */
[----:B------:R-:W-:-:S06]  /*1e30*/  UISETP.NE.AND UP0, UPT, UR21, 0x3, UPT ;  /* 0x000000031500788c */ /* 0x000fcc000bf05270 */
[----:B------:R-:W-:-:S13]  /*1e40*/  PLOP3.LUT P1, PT, PT, PT, UP0, 0x80, 0x0 ;  /* 0x000000000000781c */ /* 0x000fda0003f2f008 */
[----:B------:R-:W-:Y:S05]  /*1e50*/  @!P1 BRA `(.L_x_19) ;  /* 0x0000000000049947 */ /* 0x000fea0003800000 */
[----:B------:R-:W-:Y:S01]  /*1e60*/  BPT.TRAP 0x1 ;  /* 0x000000040000795c */ /* 0x000fe20000300000 */
.L_x_19:
[----:B------:R-:W-:Y:S01]  /*1e70*/  ULEA UR6, UR5, UR14, 0x3 ;  /* 0x0000000e05067291 */ /* 0x000fe2000f8e183f */
[----:B------:R-:W-:-:S05]  /*1e80*/  IMAD.U32 R0, RZ, RZ, UR4 ;  /* 0x00000004ff007e24 */ /* 0x000fca000f8e00ff */
[----:B------:R-:W-:-:S04]  /*1e90*/  SHF.L.U32 R0, R0, 0x1f, RZ ;  /* 0x0000001f00007819 */ /* 0x000fc800000006ff */
[----:B------:R0:W1:Y:S01]  /*1ea0*/  SYNCS.PHASECHK.TRANS64.TRYWAIT P0, [UR6], R0 ;  /* 0x00000000ff0075a7 */ /* 0x0000620008000146 */
[----:B------:R-:W-:Y:S05]  /*1eb0*/  @!P1 BRA `(.L_x_20) ;  /* 0x0000000000049947 */ /* 0x000fea0003800000 */
[----:B------:R-:W-:Y:S01]  /*1ec0*/  BPT.TRAP 0x1 ;  /* 0x000000040000795c */ /* 0x000fe20000300000 */
.L_x_20:
[----:B-1----:R-:W-:Y:S05]  /*1ed0*/  @P0 BRA `(.L_x_21) ;  /* 0x0000000000080947 */ /* 0x002fea0003800000 */
[----:B------:R-:W1:Y:S02]  /*1ee0*/  SYNCS.PHASECHK.TRANS64.TRYWAIT P0, [UR6], R0 ;  /* 0x00000000ff0075a7 */ /* 0x000e640008000146 */
[----:B-1----:R-:W-:Y:S05]  /*1ef0*/  @!P0 BRA `(.L_x_22) ;  /* 0x000000e400d08947 */ /* 0x002fea0003800000 */
.L_x_21:
[----:B------:R-:W-:Y:S01]  /*1f00*/  UIADD3 UR6, UR14, 0x12180, URZ ;  /* 0x000121800e067890 */ /* 0x000fe2000fffe03f */
[----:B------:R-:W-:Y:S01]  /*1f10*/  WARPGROUP.ARRIVE ;  /* 0x00000000000079c5 */ /* 0x000fe20000000000 */
[----:B------:R-:W-:Y:S01]  /*1f20*/  ULOP3.LUT UR8, UR15, 0x10000, URZ, 0xfc, !UPT ;  /* 0x000100000f087892 */ /* 0x000fe2000f8efc3f */
[----:B------:R2:W-:Y:S01]  /*1f30*/  STL [R1+0x74], RZ ;  /* 0x000074ff01007387 */ /* 0x0005e20000100800 */
[----:B------:R-:W-:Y:S01]  /*1f40*/  USHF.R.U32.HI UR6, URZ, 0x4, UR6 ;  /* 0x000000043f067899 */ /* 0x000fe20008011606 */
[----:B01----:R-:W-:Y:S01]  /*1f50*/  IMAD.MOV.U32 R0, RZ, RZ, RZ ;  /* 0x000000ffff007224 */ /* 0x003fe200078e00ff */
[----:B------:R-:W-:Y:S01]  /*1f60*/  ULEA UR8, UR5, UR8, 0x9 ;  /* 0x0000000805087291 */ /* 0x000fe2000f8e483f */
[----:B------:R2:W-:Y:S01]  /*1f70*/  STL [R1+0x70], RZ ;  /* 0x000070ff01007387 */ /* 0x0005e20000100800 */
[----:B------:R-:W-:Y:S01]  /*1f80*/  ULOP3.LUT UR6, UR6, 0x3fff, URZ, 0xc0, !UPT ;  /* 0x00003fff06067892 */ /* 0x000fe2000f8ec03f */
[----:B------:R-:W-:Y:S01]  /*1f90*/  CS2R R2, SRZ ;  /* 0x0000000000027805 */ /* 0x000fe2000001ff00 */
[----:B------:R-:W-:Y:S01]  /*1fa0*/  UMOV UR9, 0x80000020 ;  /* 0x8000002000097882 */ /* 0x000fe20000000000 */
[----:B------:R-:W-:Y:S01]  /*1fb0*/  UMOV UR11, 0x80000020 ;  /* 0x80000020000b7882 */ /* 0x000fe20000000000 */
[----:B------:R-:W-:Y:S01]  /*1fc0*/  ULOP3.LUT UR6, UR6, 0x10000, URZ, 0xfc, !UPT ;  /* 0x0001000006067892 */ /* 0x000fe2000f8efc3f */
[----:B------:R2:W-:Y:S01]  /*1fd0*/  STL [R1+0x6c], RZ ;  /* 0x00006cff01007387 */ /* 0x0005e20000100800 */
[----:B------:R-:W-:Y:S01]  /*1fe0*/  ULDC UR7, c[0x0][0x50c] ;  /* 0x0001430000077ab9 */ /* 0x000fe20000000800 */
[----:B------:R-:W-:Y:S01]  /*1ff0*/  CS2R R4, SRZ ;  /* 0x0000000000047805 */ /* 0x000fe2000001ff00 */
[----:B------:R-:W-:Y:S01]  /*2000*/  ULEA UR10, UR5, UR6, 0xa ;  /* 0x00000006050a7291 */ /* 0x000fe2000f8e503f */
[----:B------:R2:W-:Y:S01]  /*2010*/  STL [R1+0x68], RZ ;  /* 0x000068ff01007387 */ /* 0x0005e20000100800 */
[----:B------:R-:W-:Y:S01]  /*2020*/  UISETP.NE.AND UP0, UPT, UR7, 0x2, UPT ;  /* 0x000000020700788c */ /* 0x000fe2000bf05270 */
[----:B------:R-:W-:Y:S01]  /*2030*/  CS2R R6, SRZ ;  /* 0x0000000000067805 */ /* 0x000fe2000001ff00 */
[----:B------:R-:W-:Y:S01]  /*2040*/  UMOV UR6, 0x2 ;  /* 0x0000000200067882 */ /* 0x000fe20000000000 */
[----:B------:R2:W-:Y:S01]  /*2050*/  STL [R1+0x64], RZ ;  /* 0x000064ff01007387 */ /* 0x0005e20000100800 */
[----:B------:R-:W-:Y:S01]  /*2060*/  USEL UR7, URZ, 0x1, UP0 ;  /* 0x000000013f077887 */ /* 0x000fe20008000000 */
[----:B------:R-:W-:-:S02]  /*2070*/  CS2R R8, SRZ ;  /* 0x0000000000087805 */ /* 0x000fc4000001ff00 */
[----:B------:R-:W-:Y:S01]  /*2080*/  CS2R R10, SRZ ;  /* 0x00000000000a7805 */ /* 0x000fe2000001ff00 */
[----:B------:R-:W-:Y:S01]  /*2090*/  QGMMA.64x256x32.F32.E4M3.E4M3 R24, gdesc[UR8], RZ, !UPT ;  /* 0x03e00000081879f3 */ /* 0x000fe2000c7008ff */
[----:B------:R2:W-:Y:S01]  /*20a0*/  STL [R1+0x60], RZ ;  /* 0x000060ff01007387 */ /* 0x0005e20000100800 */
[----:B------:R-:W-:Y:S01]  /*20b0*/  UIADD3 UR8, UR8, 0x2, URZ ;  /* 0x0000000208087890 */ /* 0x000fe2000fffe03f */
[----:B------:R-:W-:Y:S01]  /*20c0*/  ISETP.NE.AND P0, PT, RZ, UR7, PT ;  /* 0x00000007ff007c0c */ /* 0x000fe2000bf05270 */
[----:B------:R-:W-:Y:S01]  /*20d0*/  UIADD3 UR10, UR10, 0x2, URZ ;  /* 0x000000020a0a7890 */ /* 0x000fe2000fffe03f */
[----:B------:R2:W-:Y:S01]  /*20e0*/  STL [R1+0x5c], RZ ;  /* 0x00005cff01007387 */ /* 0x0005e20000100800 */
[----:B------:R-:W-:Y:S01]  /*20f0*/  UMOV UR9, 0x80000020 ;  /* 0x8000002000097882 */ /* 0x000fe20000000000 */
[----:B------:R-:W-:Y:S01]  /*2100*/  UMOV UR11, 0x80000020 ;  /* 0x80000020000b7882 */ /* 0x000fe20000000000 */
        /* <DEDUP_REMOVED lines=58> */
[----:B------:R-:W-:-:S03]  /*24b0*/  IMAD.MOV.U32 R226, RZ, RZ, RZ ;  /* 0x000000ffffe27224 */ /* 0x000fc600078e00ff */
[----:B------:R2:W-:Y:S04]  /*24c0*/  STL [R1+0x1c], RZ ;  /* 0x00001cff01007387 */ /* 0x0005e80000100800 */
[----:B------:R2:W-:Y:S04]  /*24d0*/  STL [R1+0x18], RZ ;  /* 0x000018ff01007387 */ /* 0x0005e80000100800 */
[----:B------:R2:W-:Y:S04]  /*24e0*/  STL [R1+0x14], RZ ;  /* 0x000014ff01007387 */ /* 0x0005e80000100800 */
[----:B------:R2:W-:Y:S04]  /*24f0*/  STL [R1+0x10], RZ ;  /* 0x000010ff01007387 */ /* 0x0005e80000100800 */
[----:B------:R2:W-:Y:S04]  /*2500*/  STL [R1+0xc], RZ ;  /* 0x00000cff01007387 */ /* 0x0005e80000100800 */
[----:B------:R2:W-:Y:S04]  /*2510*/  STL [R1+0x8], RZ ;  /* 0x000008ff01007387 */ /* 0x0005e80000100800 */
[----:B------:R2:W-:Y:S04]  /*2520*/  STL [R1+0x4], RZ ;  /* 0x000004ff01007387 */ /* 0x0005e80000100800 */
[----:B------:R2:W-:Y:S01]  /*2530*/  STL [R1], RZ ;  /* 0x000000ff01007387 */ /* 0x0005e20000100800 */
[----:B------:R-:W-:Y:S01]  /*2540*/  QGMMA.64x256x32.F32.E4M3.E4M3 R24, gdesc[UR8], R24, gsb0 ;  /* 0x03e00000081879f3 */ /* 0x000fe20008000818 */
[----:B------:R-:W-:Y:S05]  /*2550*/  @!P0 BRA `(.L_x_23) ;  /* 0x0000000800808947 */ /* 0x000fea0003800000 */
[----:B------:R-:W-:Y:S02]  /*2560*/  WARPGROUP.DEPBAR.LE gsb0, 0x0 ;  /* 0x00008000000079c5 */ /* 0x000fe40000010000 */
[----:B------:R-:W-:-:S01]  /*2570*/  FADD R227, RZ, R122 ;  /* 0x0000007affe37221 */ /* 0x000fc20000000000 */
[----:B------:R-:W-:Y:S01]  /*2580*/  FADD R226, RZ, R24 ;  /* 0x00000018ffe27221 */ /* 0x000fe20000000000 */
[----:B------:R-:W-:-:S01]  /*2590*/  FADD R225, RZ, R25 ;  /* 0x00000019ffe17221 */ /* 0x000fc20000000000 */
[----:B------:R-:W-:Y:S01]  /*25a0*/  FADD R224, RZ, R26 ;  /* 0x0000001affe07221 */ /* 0x000fe20000000000 */
[----:B------:R-:W-:-:S01]  /*25b0*/  FADD R223, RZ, R27 ;  /* 0x0000001bffdf7221 */ /* 0x000fc20000000000 */
[----:B------:R0:W-:Y:S01]  /*25c0*/  STL [R1], R227 ;  /* 0x000000e301007387 */ /* 0x0001e20000100800 */
[----:B------:R-:W-:-:S01]  /*25d0*/  FADD R222, RZ, R28 ;  /* 0x0000001cffde7221 */ /* 0x000fc20000000000 */
[----:B------:R-:W-:Y:S01]  /*25e0*/  FADD R221, RZ, R29 ;  /* 0x0000001dffdd7221 */ /* 0x000fe20000000000 */
[----:B------:R-:W-:-:S01]  /*25f0*/  FADD R220, RZ, R30 ;  /* 0x0000001effdc7221 */ /* 0x000fc20000000000 */
[----:B------:R-:W-:Y:S01]  /*2600*/  FADD R219, RZ, R31 ;  /* 0x0000001fffdb7221 */ /* 0x000fe20000000000 */
[----:B------:R-:W-:-:S01]  /*2610*/  FADD R218, RZ, R32 ;  /* 0x00000020ffda7221 */ /* 0x000fc20000000000 */
[----:B------:R-:W-:Y:S01]  /*2620*/  FADD R217, RZ, R33 ;  /* 0x00000021ffd97221 */ /* 0x000fe20000000000 */
[----:B------:R-:W-:-:S01]  /*2630*/  FADD R216, RZ, R34 ;  /* 0x00000022ffd87221 */ /* 0x000fc20000000000 */
[----:B------:R-:W-:Y:S01]  /*2640*/  FADD R215, RZ, R35 ;  /* 0x00000023ffd77221 */ /* 0x000fe20000000000 */
[----:B------:R-:W-:-:S01]  /*2650*/  FADD R214, RZ, R36 ;  /* 0x00000024ffd67221 */ /* 0x000fc20000000000 */
[----:B0-----:R-:W-:Y:S01]  /*2660*/  FADD R227, RZ, R123 ;  /* 0x0000007bffe37221 */ /* 0x001fe20000000000 */
[----:B------:R-:W-:-:S01]  /*2670*/  FADD R213, RZ, R37 ;  /* 0x00000025ffd57221 */ /* 0x000fc20000000000 */
[----:B------:R-:W-:Y:S01]  /*2680*/  FADD R212, RZ, R38 ;  /* 0x00000026ffd47221 */ /* 0x000fe20000000000 */
[----:B------:R-:W-:-:S01]  /*2690*/  FADD R211, RZ, R39 ;  /* 0x00000027ffd37221 */ /* 0x000fc20000000000 */
[----:B------:R-:W-:Y:S01]  /*26a0*/  FADD R210, RZ, R40 ;  /* 0x00000028ffd27221 */ /* 0x000fe20000000000 */
[----:B------:R0:W-:Y:S01]  /*26b0*/  STL [R1+0x4], R227 ;  /* 0x000004e301007387 */ /* 0x0001e20000100800 */
        /* <DEDUP_REMOVED lines=93> */
[----:B------:R-:W-:Y:S01]  /*2c90*/  UMOV UR6, URZ ;  /* 0x0000003f00067c82 */ /* 0x000fe20008000000 */
[----:B0-----:R-:W-:-:S05]  /*2ca0*/  FADD R227, RZ, R130 ;  /* 0x00000082ffe37221 */ /* 0x001fca0000000000 */
[----:B------:R0:W-:Y:S02]  /*2cb0*/  STL [R1+0x20], R227 ;  /* 0x000020e301007387 */ /* 0x0001e40000100800 */
        /* <DEDUP_REMOVED lines=42> */
.L_x_23:
[----:B------:R-:W-:-:S04]  /*2f60*/  UIADD3 UR18, UR5, 0x1, URZ ;  /* 0x0000000105127890 */ /* 0x000fc8000fffe03f */
[----:B------:R-:W-:-:S04]  /*2f70*/  UISETP.NE.AND UP0, UPT, UR18, 0x9, UPT ;  /* 0x000000091200788c */ /* 0x000fc8000bf05270 */
[----:B------:R-:W-:Y:S02]  /*2f80*/  USEL UR8, URZ, 0x1, UP0 ;  /* 0x000000013f087887 */ /* 0x000fe40008000000 */
[----:B------:R-:W-:Y:S02]  /*2f90*/  USEL UR18, UR18, URZ, UP0 ;  /* 0x0000003f12127287 */ /* 0x000fe40008000000 */
[----:B------:R-:W-:-:S06]  /*2fa0*/  ULOP3.LUT UR8, UR4, UR8, URZ, 0x3c, !UPT ;  /* 0x0000000804087292 */ /* 0x000fcc000f8e3c3f */
[----:B0-----:R-:W-:Y:S01]  /*2fb0*/  IMAD.U32 R227, RZ, RZ, UR8 ;  /* 0x00000008ffe37e24 */ /* 0x001fe2000f8e00ff */
[----:B------:R-:W-:-:S06]  /*2fc0*/  UMOV UR8, 0x1 ;  /* 0x0000000100087882 */ /* 0x000fcc0000000000 */
.L_x_18:
[----:B------:R-:W-:-:S04]  /*2fd0*/  UISETP.LT.AND UP0, UPT, UR12, 0x1, UPT ;  /* 0x000000010c00788c */ /* 0x000fc8000bf01270 */
[----:B------:R-:W-:-:S04]  /*2fe0*/  USEL UR9, UR12, 0x1, UP0 ;  /* 0x000000010c097887 */ /* 0x000fc80008000000 */
[----:B------:R-:W-:-:S04]  /*2ff0*/  UIADD3 UR9, UR12, -UR9, URZ ;  /* 0x800000090c097290 */ /* 0x000fc8000fffe03f */
[----:B------:R-:W-:-:S06]  /*3000*/  UISETP.GE.AND UP0, UPT, UR9, 0x1, UPT ;  /* 0x000000010900788c */ /* 0x000fcc000bf06270 */
[----:B------:R-:W-:-:S13]  /*3010*/  PLOP3.LUT P0, PT, PT, PT, UP0, 0x80, 0x0 ;  /* 0x000000000000781c */ /* 0x000fda0003f0f008 */
[----:B------:R-:W-:Y:S05]  /*3020*/  @!P0 BRA `(.L_x_24) ;  /* 0x0000001000a48947 */ /* 0x000fea0003800000 */
[----:B------:R-:W-:Y:S01]  /*3030*/  IMAD.U32 R228, RZ, RZ, UR9 ;  /* 0x00000009ffe47e24 */ /* 0x000fe2000f8e00ff */
[----:B------:R-:W-:Y:S01]  /*3040*/  UMOV UR23, UR5 ;  /* 0x0000000500177c82 */ /* 0x000fe20008000000 */
[----:B------:R-:W-:-:S05]  /*3050*/  ULDC UR24, c[0x0][0x50c] ;  /* 0x0001430000187ab9 */ /* 0x000fca0000000800 */
.L_x_32:
[----:B------:R-:W-:-:S06]  /*3060*/  UISETP.NE.AND UP0, UPT, UR21, 0x3, UPT ;  /* 0x000000031500788c */ /* 0x000fcc000bf05270 */
[----:B------:R-:W-:-:S13]  /*3070*/  PLOP3.LUT P1, PT, PT, PT, UP0, 0x80, 0x0 ;  /* 0x000000000000781c */ /* 0x000fda0003f2f008 */
[----:B-1---5:R-:W-:Y:S05]  /*3080*/  @!P1 BRA `(.L_x_25) ;  /* 0x0000000000049947 */ /* 0x022fea0003800000 */
[----:B------:R-:W-:Y:S01]  /*3090*/  BPT.TRAP 0x1 ;  /* 0x000000040000795c */ /* 0x000fe20000300000 */
.L_x_25:
[----:B------:R-:W0:Y:S01]  /*30a0*/  S2UR UR9, SR_CgaCtaId ;  /* 0x00000000000979c3 */ /* 0x000e220000008800 */
[----:B------:R-:W-:Y:S01]  /*30b0*/  UMOV UR14, 0x400 ;  /* 0x00000400000e7882 */ /* 0x000fe20000000000 */
[----:B------:R-:W-:Y:S01]  /*30c0*/  SHF.L.U32 R229, R227, 0x1f, RZ ;  /* 0x0000001fe3e57819 */ /* 0x000fe200000006ff */
[----:B0-----:R-:W-:-:S04]  /*30d0*/  ULEA UR14, UR9, UR14, 0x18 ;  /* 0x0000000e090e7291 */ /* 0x001fc8000f8ec03f */
[----:B------:R-:W-:-:S09]  /*30e0*/  ULEA UR9, UR18, UR14, 0x3 ;  /* 0x0000000e12097291 */ /* 0x000fd2000f8e183f */
[----:B------:R0:W1:Y:S01]  /*30f0*/  SYNCS.PHASECHK.TRANS64.TRYWAIT P0, [UR9], R229 ;  /* 0x000000e5ff0075a7 */ /* 0x0000620008000149 */
[----:B------:R-:W-:Y:S05]  /*3100*/  @!P1 BRA `(.L_x_26) ;  /* 0x0000000000049947 */ /* 0x000fea0003800000 */
[----:B------:R-:W-:Y:S01]  /*3110*/  BPT.TRAP 0x1 ;  /* 0x000000040000795c */ /* 0x000fe20000300000 */
.L_x_26:
[----:B-1----:R-:W-:Y:S05]  /*3120*/  @P0 BRA `(.L_x_27) ;  /* 0x0000000000080947 */ /* 0x002fea0003800000 */
[----:B------:R-:W1:Y:S02]  /*3130*/  SYNCS.PHASECHK.TRANS64.TRYWAIT P0, [UR9], R229 ;  /* 0x000000e5ff0075a7 */ /* 0x000e640008000149 */
[----:B-1----:R-:W-:Y:S05]  /*3140*/  @!P0 BRA `(.L_x_28) ;  /* 0x000000d400548947 */ /* 0x002fea0003800000 */
.L_x_27:
[----:B------:R-:W-:Y:S01]  /*3150*/  UIADD3 UR9, UR14, 0x12180, URZ ;  /* 0x000121800e097890 */ /* 0x000fe2000fffe03f */
[----:B------:R-:W-:Y:S01]  /*3160*/  WARPGROUP.ARRIVE ;  /* 0x00000000000079c5 */ /* 0x000fe20000000000 */
[----:B------:R-:W-:Y:S02]  /*3170*/  UISETP.NE.AND UP0, UPT, UR7, URZ, UPT ;  /* 0x0000003f0700728c */ /* 0x000fe4000bf05270 */
[----:B------:R-:W-:Y:S02]  /*3180*/  USHF.R.U32.HI UR9, URZ, 0x4, UR9 ;  /* 0x000000043f097899 */ /* 0x000fe40008011609 */
[----:B------:R-:W-:Y:S02]  /*3190*/  USEL UR8, UR8, URZ, !UP0 ;  /* 0x0000003f08087287 */ /* 0x000fe4000c000000 */
[----:B------:R-:W-:Y:S02]  /*31a0*/  ULOP3.LUT UR9, UR9, 0x3fff, URZ, 0xc0, !UPT ;  /* 0x00003fff09097892 */ /* 0x000fe4000f8ec03f */
[----:B------:R-:W-:-:S02]  /*31b0*/  ULOP3.LUT UR7, UR15, 0x10000, URZ, 0xfc, !UPT ;  /* 0x000100000f077892 */ /* 0x000fc4000f8efc3f */
[----:B------:R-:W-:Y:S02]  /*31c0*/  ULOP3.LUT UR9, UR9, 0x10000, URZ, 0xfc, !UPT ;  /* 0x0001000009097892 */ /* 0x000fe4000f8efc3f */
[----:B------:R-:W-:Y:S02]  /*31d0*/  UISETP.NE.U32.AND UP0, UPT, UR8, URZ, UPT ;  /* 0x0000003f0800728c */ /* 0x000fe4000bf05070 */
[----:B------:R-:W-:Y:S02]  /*31e0*/  ULEA UR8, UR18, UR7, 0x9 ;  /* 0x0000000712087291 */ /* 0x000fe4000f8e483f */
[----:B------:R-:W-:Y:S01]  /*31f0*/  ULEA UR10, UR18, UR9, 0xa ;  /* 0x00000009120a7291 */ /* 0x000fe2000f8e503f */
[----:B------:R-:W-:Y:S02]  /*3200*/  UMOV UR11, 0x80000020 ;  /* 0x80000020000b7882 */ /* 0x000fe40000000000 */
[----:B------:R-:W-:Y:S01]  /*3210*/  UMOV UR9, 0x80000020 ;  /* 0x8000002000097882 */ /* 0x000fe20000000000 */
[----:B------:R-:W-:-:S05]  /*3220*/  UIADD3 UR6, UR6, 0x2, URZ ;  /* 0x0000000206067890 */ /* 0x000fca000fffe03f */
[----:B------:R-:W-:Y:S01]  /*3230*/  QGMMA.64x256x32.F32.E4M3.E4M3 R24, gdesc[UR8], R24, UP0 ;  /* 0x03e00000081879f3 */ /* 0x000fe2000bf00818 */
[----:B------:R-:W-:Y:S02]  /*3240*/  UIADD3 UR8, UR8, 0x2, URZ ;  /* 0x0000000208087890 */ /* 0x000fe4000fffe03f */
[----:B------:R-:W-:Y:S01]  /*3250*/  UIADD3 UR10, UR10, 0x2, URZ ;  /* 0x000000020a0a7890 */ /* 0x000fe2000fffe03f */
[----:B------:R-:W-:Y:S01]  /*3260*/  UMOV UR9, 0x80000020 ;  /* 0x8000002000097882 */ /* 0x000fe20000000000 */
[----:B------:R-:W-:Y:S01]  /*3270*/  UMOV UR11, 0x80000020 ;  /* 0x80000020000b7882 */ /* 0x000fe20000000000 */
[----:B------:R-:W-:-:S04]  /*3280*/  UISETP.NE.AND UP0, UPT, UR6, UR24, UPT ;  /* 0x000000180600728c */ /* 0x000fc8000bf05270 */
[----:B------:R-:W-:-:S06]  /*3290*/  USEL UR7, URZ, 0x1, UP0 ;  /* 0x000000013f077887 */ /* 0x000fcc0008000000 */
[----:B------:R-:W-:-:S12]  /*32a0*/  ISETP.NE.AND P0, PT, RZ, UR7, PT ;  /* 0x00000007ff007c0c */ /* 0x000fd8000bf05270 */
[----:B------:R-:W-:Y:S03]  /*32b0*/  QGMMA.64x256x32.F32.E4M3.E4M3 R24, gdesc[UR8], R24, gsb0 ;  /* 0x03e00000081879f3 */ /* 0x000fe60008000818 */
[----:B------:R-:W-:Y:S02]  /*32c0*/  WARPGROUP.DEPBAR.LE gsb0, 0x1 ;  /* 0x00008000000079c5 */ /* 0x000fe40000010100 */
[----:B------:R-:W-:Y:S05]  /*32d0*/  @!P0 BRA `(.L_x_29) ;  /* 0x0000000c00808947 */ /* 0x000fea0003800000 */
[----:B------:R-:W-:Y:S02]  /*32e0*/  WARPGROUP.DEPBAR.LE gsb0, 0x0 ;  /* 0x00008000000079c5 */ /* 0x000fe40000010000 */
[----:B------:R-:W-:-:S01]  /*32f0*/  FADD R226, R24, R226 ;  /* 0x000000e218e27221 */ /* 0x000fc20000000000 */
[----:B------:R-:W-:Y:S01]  /*3300*/  FADD R225, R25, R225 ;  /* 0x000000e119e17221 */ /* 0x000fe20000000000 */
[----:B------:R1:W-:Y:S01]  /*3310*/  STL [R1+0x90], R227 ;  /* 0x000090e301007387 */ /* 0x0003e20000100800 */
[----:B------:R-:W-:-:S01]  /*3320*/  FADD R224, R26, R224 ;  /* 0x000000e01ae07221 */ /* 0x000fc20000000000 */
[----:B------:R-:W-:Y:S01]  /*3330*/  FADD R223, R27, R223 ;  /* 0x000000df1bdf7221 */ /* 0x000fe20000000000 */
[----:B------:R-:W-:-:S01]  /*3340*/  FADD R222, R28, R222 ;  /* 0x000000de1cde7221 */ /* 0x000fc20000000000 */
[----:B------:R-:W-:Y:S01]  /*3350*/  FADD R221, R29, R221 ;  /* 0x000000dd1ddd7221 */ /* 0x000fe20000000000 */
[----:B-1----:R-:W3:Y:S04]  /*3360*/  LDL.LU R227, [R1+0x30] ;  /* 0x0000300001e37983 */ /* 0x002ee80000300800 */
[----:B------:R1:W-:Y:S01]  /*3370*/  STL [R1+0x94], R226 ;  /* 0x000094e201007387 */ /* 0x0003e20000100800 */
[----:B------:R-:W-:-:S01]  /*3380*/  FADD R220, R30, R220 ;  /* 0x000000dc1edc7221 */ /* 0x000fc20000000000 */
[----:B------:R-:W-:-:S02]  /*3390*/  FADD R219, R31, R219 ;  /* 0x000000db1fdb7221 */ /* 0x000fc40000000000 */
[----:B-1----:R-:W4:Y:S04]  /*33a0*/  LDL.LU R226, [R1+0x2c] ;  /* 0x00002c0001e27983 */ /* 0x002f280000300800 */
[----:B------:R1:W-:Y:S01]  /*33b0*/  STL [R1+0x98], R225 ;  /* 0x000098e101007387 */ /* 0x0003e20000100800 */
[----:B------:R-:W-:-:S03]  /*33c0*/  FADD R218, R32, R218 ;  /* 0x000000da20da7221 */ /* 0x000fc60000000000 */
[----:B-1----:R-:W2:Y:S04]  /*33d0*/  LDL.LU R225, [R1+0x28] ;  /* 0x0000280001e17983 */ /* 0x002ea80000300800 */
        /* <DEDUP_REMOVED lines=9> */
[----:B------:R1:W-:Y:S04]  /*3470*/  STL [R1+0xa8], R221 ;  /* 0x0000a8dd01007387 */ /* 0x0003e80000100800 */
        /* <DEDUP_REMOVED lines=12> */
[----:B-1----:R-:W2:Y:S01]  /*3540*/  LDL.LU R215, [R1] ;  /* 0x0000000001d77983 */ /* 0x002ea20000300800 */
[----:B------:R-:W-:-:S01]  /*3550*/  FADD R214, R36, R214 ;  /* 0x000000d624d67221 */ /* 0x000fc20000000000 */
[----:B------:R-:W-:Y:S01]  /*3560*/  FADD R213, R37, R213 ;  /* 0x000000d525d57221 */ /* 0x000fe20000000000 */
[----:B------:R-:W-:-:S01]  /*3570*/  FADD R212, R38, R212 ;  /* 0x000000d426d47221 */ /* 0x000fc20000000000 */
[----:B------:R-:W-:Y:S01]  /*3580*/  FADD R211, R39, R211 ;  /* 0x000000d327d37221 */ /* 0x000fe20000000000 */
[----:B------:R-:W-:-:S01]  /*3590*/  FADD R210, R40, R210 ;  /* 0x000000d228d27221 */ /* 0x000fc20000000000 */
[----:B------:R-:W-:Y:S01]  /*35a0*/  STL [R1+0xc4], R214 ;  /* 0x0000c4d601007387 */ /* 0x000fe20000100800 */
        /* <DEDUP_REMOVED lines=11> */
[----:B------:R1:W-:Y:S01]  /*3660*/  STL [R1+0xd0], R211 ;  /* 0x0000d0d301007387 */ /* 0x0003e20000100800 */
[----:B------:R-:W-:-:S01]  /*3670*/  FADD R200, R50, R200 ;  /* 0x000000c832c87221 */ /* 0x000fc20000000000 */
[----:B------:R-:W-:Y:S01]  /*3680*/  FADD R199, R51, R199 ;  /* 0x000000c733c77221 */ /* 0x000fe20000000000 */
        /* <DEDUP_REMOVED lines=69> */
[----:B-----5:R-:W-:Y:S01]  /*3ae0*/  FADD R0, R121, R0 ;  /* 0x0000000079007221 */ /* 0x020fe20000000000 */
[----:B---3--:R-:W-:-:S01]  /*3af0*/  FADD R227, R134, R227 ;  /* 0x000000e386e37221 */ /* 0x008fc20000000000 */
[----:B----4-:R-:W-:Y:S01]  /*3b00*/  FADD R226, R133, R226 ;  /* 0x000000e285e27221 */ /* 0x010fe20000000000 */
[----:B--2---:R-:W-:-:S01]  /*3b10*/  FADD R225, R132, R225 ;  /* 0x000000e184e17221 */ /* 0x004fc20000000000 */
        /* <DEDUP_REMOVED lines=9> */
[----:B------:R-:W-:-:S05]  /*3bb0*/  FADD R215, R122, R215 ;  /* 0x000000d77ad77221 */ /* 0x000fca0000000000 */
[----:B------:R2:W-:Y:S04]  /*3bc0*/  STL [R1], R215 ;  /* 0x000000d701007387 */ /* 0x0005e80000100800 */
[----:B------:R3:W-:Y:S04]  /*3bd0*/  STL [R1+0x4], R216 ;  /* 0x000004d801007387 */ /* 0x0007e80000100800 */
        /* <DEDUP_REMOVED lines=8> */
[----:B-1----:R-:W4:Y:S04]  /*3c60*/  LDL.LU R211, [R1+0x34] ;  /* 0x0000340001d37983 */ /* 0x002f280000300800 */
[----:B------:R1:W-:Y:S04]  /*3c70*/  STL [R1+0x28], R225 ;  /* 0x000028e101007387 */ /* 0x0003e80000100800 */
[----:B------:R-:W4:Y:S04]  /*3c80*/  LDL.LU R212, [R1+0x38] ;  /* 0x0000380001d47983 */ /* 0x000f280000300800 */
[----:B------:R1:W-:Y:S04]  /*3c90*/  STL [R1+0x2c], R226 ;  /* 0x00002ce201007387 */ /* 0x0003e80000100800 */
[----:B------:R-:W4:Y:S04]  /*3ca0*/  LDL.LU R213, [R1+0x3c] ;  /* 0x00003c0001d57983 */ /* 0x000f280000300800 */
[----:B------:R1:W-:Y:S04]  /*3cb0*/  STL [R1+0x30], R227 ;  /* 0x000030e301007387 */ /* 0x0003e80000100800 */
[----:B------:R-:W4:Y:S04]  /*3cc0*/  LDL.LU R214, [R1+0x40] ;  /* 0x0000400001d67983 */ /* 0x000f280000300800 */
[----:B--2---:R-:W2:Y:S04]  /*3cd0*/  LDL.LU R215, [R1+0x44] ;  /* 0x0000440001d77983 */ /* 0x004ea80000300800 */
[----:B---3--:R-:W3:Y:S04]  /*3ce0*/  LDL.LU R216, [R1+0x48] ;  /* 0x0000480001d87983 */ /* 0x008ee80000300800 */
[----:B----4-:R-:W4:Y:S04]  /*3cf0*/  LDL.LU R217, [R1+0x4c] ;  /* 0x00004c0001d97983 */ /* 0x010f280000300800 */
[----:B0-----:R-:W4:Y:S04]  /*3d00*/  LDL.LU R218, [R1+0x50] ;  /* 0x0000500001da7983 */ /* 0x001f280000300800 */
[----:B------:R-:W4:Y:S04]  /*3d10*/  LDL.LU R219, [R1+0x54] ;  /* 0x0000540001db7983 */ /* 0x000f280000300800 */
[----:B------:R-:W4:Y:S04]  /*3d20*/  LDL.LU R220, [R1+0x58] ;  /* 0x0000580001dc7983 */ /* 0x000f280000300800 */
[----:B------:R-:W4:Y:S04]  /*3d30*/  LDL.LU R221, [R1+0x5c] ;  /* 0x00005c0001dd7983 */ /* 0x000f280000300800 */
[----:B------:R-:W4:Y:S04]  /*3d40*/  LDL.LU R222, [R1+0x60] ;  /* 0x0000600001de7983 */ /* 0x000f280000300800 */
[----:B------:R-:W4:Y:S04]  /*3d50*/  LDL.LU R223, [R1+0x64] ;  /* 0x0000640001df7983 */ /* 0x000f280000300800 */
[----:B------:R-:W4:Y:S04]  /*3d60*/  LDL.LU R224, [R1+0x68] ;  /* 0x0000680001e07983 */ /* 0x000f280000300800 */
[----:B-1----:R-:W4:Y:S04]  /*3d70*/  LDL.LU R225, [R1+0x6c] ;  /* 0x00006c0001e17983 */ /* 0x002f280000300800 */
[----:B------:R-:W4:Y:S04]  /*3d80*/  LDL.LU R226, [R1+0x70] ;  /* 0x0000700001e27983 */ /* 0x000f280000300800 */
[----:B------:R-:W4:Y:S01]  /*3d90*/  LDL.LU R227, [R1+0x74] ;  /* 0x0000740001e37983 */ /* 0x000f220000300800 */
[----:B------:R-:W-:-:S05]  /*3da0*/  FADD R211, R135, R211 ;  /* 0x000000d387d37221 */ /* 0x000fca0000000000 */
[----:B------:R0:W-:Y:S01]  /*3db0*/  STL [R1+0x34], R211 ;  /* 0x000034d301007387 */ /* 0x0001e20000100800 */
[----:B------:R-:W-:-:S03]  /*3dc0*/  FADD R212, R136, R212 ;  /* 0x000000d488d47221 */ /* 0x000fc60000000000 */
[----:B0-----:R1:W5:Y:S01]  /*3dd0*/  LDL.LU R211, [R1+0xd0] ;  /* 0x0000d00001d37983 */ /* 0x0013620000300800 */
[----:B------:R-:W-:-:S03]  /*3de0*/  FADD R213, R137, R213 ;  /* 0x000000d589d57221 */ /* 0x000fc60000000000 */
[----:B------:R0:W-:Y:S01]  /*3df0*/  STL [R1+0x38], R212 ;  /* 0x000038d401007387 */ /* 0x0001e20000100800 */
[----:B------:R-:W-:-:S01]  /*3e00*/  FADD R214, R138, R214 ;  /* 0x000000d68ad67221 */ /* 0x000fc20000000000 */
[----:B--2---:R-:W-:Y:S02]  /*3e10*/  FADD R215, R139, R215 ;  /* 0x000000d78bd77221 */ /* 0x004fe40000000000 */
[----:B0-----:R1:W5:Y:S01]  /*3e20*/  LDL.LU R212, [R1+0xcc] ;  /* 0x0000cc0001d47983 */ /* 0x0013620000300800 */
[----:B---3--:R-:W-:-:S03]  /*3e30*/  FADD R216, R140, R216 ;  /* 0x000000d88cd87221 */ /* 0x008fc60000000000 */
[----:B------:R0:W-:Y:S01]  /*3e40*/  STL [R1+0x3c], R213 ;  /* 0x00003cd501007387 */ /* 0x0001e20000100800 */
[----:B----4-:R-:W-:-:S03]  /*3e50*/  FADD R217, R141, R217 ;  /* 0x000000d98dd97221 */ /* 0x010fc60000000000 */
[----:B0-----:R1:W5:Y:S01]  /*3e60*/  LDL.LU R213, [R1+0xc8] ;  /* 0x0000c80001d57983 */ /* 0x0013620000300800 */
[----:B------:R-:W-:-:S03]  /*3e70*/  FADD R218, R142, R218 ;  /* 0x000000da8eda7221 */ /* 0x000fc60000000000 */
[----:B------:R0:W-:Y:S01]  /*3e80*/  STL [R1+0x40], R214 ;  /* 0x000040d601007387 */ /* 0x0001e20000100800 */
[----:B------:R-:W-:-:S01]  /*3e90*/  FADD R219, R143, R219 ;  /* 0x000000db8fdb7221 */ /* 0x000fc20000000000 */
[----:B------:R-:W-:Y:S02]  /*3ea0*/  FADD R220, R144, R220 ;  /* 0x000000dc90dc7221 */ /* 0x000fe40000000000 */
[----:B0-----:R1:W5:Y:S04]  /*3eb0*/  LDL.LU R214, [R1+0xc4] ;  /* 0x0000c40001d67983 */ /* 0x0013680000300800 */
[----:B------:R0:W-:Y:S01]  /*3ec0*/  STL [R1+0x44], R215 ;  /* 0x000044d701007387 */ /* 0x0001e20000100800 */
[----:B------:R-:W-:-:S01]  /*3ed0*/  FADD R221, R145, R221 ;  /* 0x000000dd91dd7221 */ /* 0x000fc20000000000 */
[----:B------:R-:W-:-:S02]  /*3ee0*/  FADD R222, R146, R222 ;  /* 0x000000de92de7221 */ /* 0x000fc40000000000 */
[----:B0-----:R1:W5:Y:S04]  /*3ef0*/  LDL.LU R215, [R1+0xc0] ;  /* 0x0000c00001d77983 */ /* 0x0013680000300800 */
[----:B------:R0:W-:Y:S01]  /*3f00*/  STL [R1+0x48], R216 ;  /* 0x000048d801007387 */ /* 0x0001e20000100800 */
[----:B------:R-:W-:-:S03]  /*3f10*/  FADD R223, R147, R223 ;  /* 0x000000df93df7221 */ /* 0x000fc60000000000 */
        /* <DEDUP_REMOVED lines=13> */
[----:B------:R0:W-:Y:S04]  /*3ff0*/  STL [R1+0x5c], R221 ;  /* 0x00005cdd01007387 */ /* 0x0001e80000100800 */
        /* <DEDUP_REMOVED lines=12> */
[----:B0-----:R1:W5:Y:S01]  /*40c0*/  LDL.LU R227, [R1+0x90] ;  /* 0x0000900001e37983 */ /* 0x0013620000300800 */
[----:B------:R-:W-:-:S05]  /*40d0*/  UMOV UR6, URZ ;  /* 0x0000003f00067c82 */ /* 0x000fca0008000000 */
.L_x_29:
[----:B------:R-:W-:Y:S05]  /*40e0*/  @!P1 BRA `(.L_x_30) ;  /* 0x0000000000049947 */ /* 0x000fea0003800000 */
[----:B------:R-:W-:Y:S01]  /*40f0*/  BPT.TRAP 0x1 ;  /* 0x000000040000795c */ /* 0x000fe20000300000 */
.L_x_30:
[----:B------:R3:W-:Y:S04]  /*4100*/  STL [R1+0x94], R2 ;  /* 0x0000940201007387 */ /* 0x0007e80000100800 */
[----:B---3--:R-:W3:Y:S04]  /*4110*/  LDL R2, [R1+0x78] ;  /* 0x0000780001027983 */ /* 0x008ee80000100800 */
[----:B-----5:R4:W-:Y:S04]  /*4120*/  STL [R1+0x90], R0 ;  /* 0x0000900001007387 */ /* 0x0209e80000100800 */
[----:B----4-:R-:W4:Y:S01]  /*4130*/  LDL R0, [R1+0x7c] ;  /* 0x00007c0001007983 */ /* 0x010f220000100800 */
[----:B0-----:R-:W-:Y:S01]  /*4140*/  IMAD.U32 R229, RZ, RZ, UR23 ;  /* 0x00000017ffe57e24 */ /* 0x001fe2000f8e00ff */
[----:B---3--:R-:W-:-:S02]  /*4150*/  ISETP.NE.AND P0, PT, R2, RZ, PT ;  /* 0x000000ff0200720c */ /* 0x008fc40003f05270 */
[----:B------:R0:W5:Y:S11]  /*4160*/  LDL.LU R2, [R1+0x94] ;  /* 0x0000940001027983 */ /* 0x0001760000300800 */
[----:B------:R-:W-:-:S05]  /*4170*/  @P0 LEA R229, R229, UR14, 0x3 ;  /* 0x0000000ee5e50c11 */ /* 0x000fca000f8e18ff */
[----:B------:R-:W-:-:S05]  /*4180*/  @P0 VIADD R229, R229, 0x48 ;  /* 0x00000048e5e50836 */ /* 0x000fca0000000000 */
[----:B----4-:R-:W-:Y:S02]  /*4190*/  @P0 PRMT R229, R0, 0x654, R229 ;  /* 0x0000065400e50816 */ /* 0x010fe400000000e5 */
[----:B------:R0:W5:Y:S01]  /*41a0*/  LDL.LU R0, [R1+0x90] ;  /* 0x0000900001007983 */ /* 0x0001620000300800 */
[----:B------:R-:W-:Y:S01]  /*41b0*/  UISETP.GT.U32.AND UP0, UPT, UR13, 0x1, UPT ;  /* 0x000000010d00788c */ /* 0x000fe2000bf04070 */
[----:B------:R0:W-:Y:S05]  /*41c0*/  @P0 SYNCS.ARRIVE.TRANS64.RED.A1T0 RZ, [R229+URZ], RZ ;  /* 0x000000ffe5ff09a7 */ /* 0x0001ea000810043f */
[----:B------:R-:W-:-:S13]  /*41d0*/  PLOP3.LUT P0, PT, PT, PT, UP0, 0x80, 0x0 ;  /* 0x000000000000781c */ /* 0x000fda0003f0f008 */
[----:B0-----:R-:W-:Y:S05]  /*41e0*/  @P0 BRA `(.L_x_31) ;  /* 0x0000000000040947 */ /* 0x001fea0003800000 */
[----:B------:R-:W-:Y:S01]  /*41f0*/  BPT.TRAP 0x1 ;  /* 0x000000040000795c */ /* 0x000fe20000300000 */
.L_x_31:
[----:B------:R-:W-:Y:S01]  /*4200*/  UIADD3 UR18, UR18, 0x1, URZ ;  /* 0x0000000112127890 */ /* 0x000fe2000fffe03f */
[C---:B------:R-:W-:Y:S01]  /*4210*/  ISETP.GT.AND P0, PT, R228.reuse, 0x1, PT ;  /* 0x00000001e400780c */ /* 0x040fe20003f04270 */
[----:B------:R-:W-:Y:S01]  /*4220*/  UIADD3 UR23, UR23, 0x1, URZ ;  /* 0x0000000117177890 */ /* 0x000fe2000fffe03f */
[----:B------:R-:W-:Y:S01]  /*4230*/  VIADD R228, R228, 0xffffffff ;  /* 0xffffffffe4e47836 */ /* 0x000fe20000000000 */
[----:B------:R-:W-:Y:S02]  /*4240*/  UISETP.NE.AND UP0, UPT, UR18, 0x9, UPT ;  /* 0x000000091200788c */ /* 0x000fe4000bf05270 */
[----:B------:R-:W-:Y:S02]  /*4250*/  UISETP.NE.AND UP1, UPT, UR23, 0x9, UPT ;  /* 0x000000091700788c */ /* 0x000fe4000bf25270 */
[----:B------:R-:W-:Y:S02]  /*4260*/  USEL UR8, URZ, 0x1, UP0 ;  /* 0x000000013f087887 */ /* 0x000fe40008000000 */
[----:B------:R-:W-:-:S02]  /*4270*/  USEL UR18, UR18, URZ, UP0 ;  /* 0x0000003f12127287 */ /* 0x000fc40008000000 */
[----:B------:R-:W-:Y:S02]  /*4280*/  USEL UR23, UR23, URZ, UP1 ;  /* 0x0000003f17177287 */ /* 0x000fe40008800000 */
[----:B------:R-:W-:Y:S01]  /*4290*/  LOP3.LUT R227, R227, UR8, RZ, 0x3c, !PT ;  /* 0x00000008e3e37c12 */ /* 0x000fe2000f8e3cff */
[----:B------:R-:W-:Y:S01]  /*42a0*/  UMOV UR8, 0x1 ;  /* 0x0000000100087882 */ /* 0x000fe20000000000 */
[----:B------:R-:W-:Y:S08]  /*42b0*/  @P0 BRA `(.L_x_32) ;  /* 0xffffffec00680947 */ /* 0x000ff0000383ffff */
.L_x_24:
[----:B------:R-:W-:-:S04]  /*42c0*/  UISETP.NE.AND UP0, UPT, UR6, URZ, UPT ;  /* 0x0000003f0600728c */ /* 0x000fc8000bf05270 */
[----:B------:R-:W-:-:S06]  /*42d0*/  USEL UR6, URZ, 0x1, !UP0 ;  /* 0x000000013f067887 */ /* 0x000fcc000c000000 */
[----:B------:R-:W-:-:S13]  /*42e0*/  ISETP.NE.AND P0, PT, RZ, UR6, PT ;  /* 0x00000006ff007c0c */ /* 0x000fda000bf05270 */
[----:B------:R-:W-:Y:S05]  /*42f0*/  @!P0 BRA `(.L_x_33) ;  /* 0x0000000c00dc8947 */ /* 0x000fea0003800000 */
[----:B------:R-:W3:Y:S04]  /*4300*/  LDL.LU R227, [R1+0x74] ;  /* 0x0000740001e37983 */ /* 0x000ee80000300800 */
[----:B---3--:R0:W-:Y:S04]  /*4310*/  STL [R1+0x90], R227 ;  /* 0x000090e301007387 */ /* 0x0081e80000100800 */
[----:B0-----:R-:W3:Y:S04]  /*4320*/  LDL.LU R227, [R1+0x70] ;  /* 0x0000700001e37983 */ /* 0x001ee80000300800 */
        /* <DEDUP_REMOVED lines=55> */
[----:B0-----:R-:W3:Y:S01]  /*46a0*/  LDL.LU R227, [R1] ;  /* 0x0000000001e37983 */ /* 0x001ee20000300800 */
[----:B------:R-:W-:-:S02]  /*46b0*/  WARPGROUP.DEPBAR.LE gsb0, 0x0 ;  /* 0x00008000000079c5 */ /* 0x000fc40000010000 */
[----:B------:R-:W-:Y:S01]  /*46c0*/  FADD R226, R24, R226 ;  /* 0x000000e218e27221 */ /* 0x000fe20000000000 */
        /* <DEDUP_REMOVED lines=95> */
[----:B-----5:R-:W-:Y:S01]  /*4cc0*/  FADD R2, R120, R2 ;  /* 0x0000000278027221 */ /* 0x020fe20000000000 */
[----:B------:R-:W-:Y:S01]  /*4cd0*/  FADD R0, R121, R0 ;  /* 0x0000000079007221 */ /* 0x000fe20000000000 */
[----:B---3--:R-:W-:-:S05]  /*4ce0*/  FADD R227, R122, R227 ;  /* 0x000000e37ae37221 */ /* 0x008fca0000000000 */
[----:B------:R0:W-:Y:S04]  /*4cf0*/  STL [R1], R227 ;  /* 0x000000e301007387 */ /* 0x0001e80000100800 */
[----:B0-----:R-:W3:Y:S02]  /*4d00*/  LDL.LU R227, [R1+0x100] ;  /* 0x0001000001e37983 */ /* 0x001ee40000300800 */
[----:B---3--:R-:W-:-:S05]  /*4d10*/  FADD R227, R123, R227 ;  /* 0x000000e37be37221 */ /* 0x008fca0000000000 */
[----:B------:R0:W-:Y:S04]  /*4d20*/  STL [R1+0x4], R227 ;  /* 0x000004e301007387 */ /* 0x0001e80000100800 */
        /* <DEDUP_REMOVED lines=83> */
[----:B------:R0:W-:Y:S02]  /*5260*/  STL [R1+0x74], R227 ;  /* 0x000074e301007387 */ /* 0x0001e40000100800 */
.L_x_33:
[----:B------:R-:W-:Y:S02]  /*5270*/  WARPGROUP.DEPBAR.LE gsb0, 0x0 ;  /* 0x00008000000079c5 */ /* 0x000fe40000010000 */
[----:B------:R-:W3:Y:S02]  /*5280*/  LDC R24, c[0x0][0x28c] ;  /* 0x0000a300ff187b82 */ /* 0x000ee40000000800 */
[----:B---3--:R-:W-:-:S13]  /*5290*/  ISETP.GE.AND P0, PT, R24, 0x1, PT ;  /* 0x000000011800780c */ /* 0x008fda0003f06270 */
[----:B------:R-:W-:Y:S05]  /*52a0*/  @!P0 BRA `(.L_x_34) ;  /* 0x0000000000648947 */ /* 0x000fea0003800000 */
[----:B------:R-:W-:-:S06]  /*52b0*/  UISETP.NE.AND UP0, UPT, UR21, 0x3, UPT ;  /* 0x000000031500788c */ /* 0x000fcc000bf05270 */
[----:B------:R-:W-:-:S13]  /*52c0*/  PLOP3.LUT P0, PT, PT, PT, UP0, 0x80, 0x0 ;  /* 0x000000000000781c */ /* 0x000fda0003f0f008 */
[----:B------:R-:W-:Y:S05]  /*52d0*/  @!P0 BRA `(.L_x_35) ;  /* 0x0000000000048947 */ /* 0x000fea0003800000 */
[----:B------:R-:W-:Y:S01]  /*52e0*/  BPT.TRAP 0x1 ;  /* 0x000000040000795c */ /* 0x000fe20000300000 */
.L_x_35:
[----:B0-----:R-:W3:Y:S01]  /*52f0*/  LDL R227, [R1+0x78] ;  /* 0x0000780001e37983 */ /* 0x001ee20000100800 */
[----:B------:R-:W-:Y:S01]  /*5300*/  BSSY B0, `(.L_x_36) ;  /* 0x000000f000007945 */ /* 0x000fe20003800000 */
[----:B---3--:R-:W-:-:S13]  /*5310*/  ISETP.NE.AND P0, PT, R227, RZ, PT ;  /* 0x000000ffe300720c */ /* 0x008fda0003f05270 */
[----:B------:R-:W-:Y:S05]  /*5320*/  @!P0 BRA `(.L_x_37) ;  /* 0x0000000000308947 */ /* 0x000fea0003800000 */
[----:B------:R-:W3:Y:S01]  /*5330*/  LDL R227, [R1+0x7c] ;  /* 0x00007c0001e37983 */ /* 0x000ee20000100800 */
[----:B------:R-:W-:-:S04]  /*5340*/  UISETP.LT.AND UP0, UPT, UR12, 0x1, UPT ;  /* 0x000000010c00788c */ /* 0x000fc8000bf01270 */
[----:B------:R-:W-:-:S04]  /*5350*/  USEL UR8, UR12, 0x1, UP0 ;  /* 0x000000010c087887 */ /* 0x000fc80008000000 */
[----:B------:R-:W-:-:S04]  /*5360*/  UIADD3 UR8, UR5, UR12, -UR8 ;  /* 0x0000000c05087290 */ /* 0x000fc8000fffe808 */
[----:B------:R-:W-:-:S04]  /*5370*/  UIMAD.WIDE.U32 UR6, UR8, 0x38e38e39, URZ ;  /* 0x38e38e39080678a5 */ /* 0x000fc8000f8e003f */
[----:B------:R-:W-:-:S04]  /*5380*/  USHF.R.U32.HI UR6, URZ, 0x1, UR7 ;  /* 0x000000013f067899 */ /* 0x000fc80008011607 */
[----:B------:R-:W-:-:S04]  /*5390*/  UIMAD UR8, UR6, -0x9, UR8 ;  /* 0xfffffff7060878a4 */ /* 0x000fc8000f8e0208 */
[----:B------:R-:W-:-:S04]  /*53a0*/  ULEA UR8, UR8, UR14, 0x3 ;  /* 0x0000000e08087291 */ /* 0x000fc8000f8e183f */
[----:B------:R-:W-:-:S06]  /*53b0*/  UIADD3 UR8, UR8, 0x48, URZ ;  /* 0x0000004808087890 */ /* 0x000fcc000fffe03f */
[----:B------:R-:W-:-:S05]  /*53c0*/  IMAD.U32 R24, RZ, RZ, UR8 ;  /* 0x00000008ff187e24 */ /* 0x000fca000f8e00ff */
[----:B---3--:R-:W-:-:S04]  /*53d0*/  PRMT R24, R227, 0x654, R24 ;  /* 0x00000654e3187816 */ /* 0x008fc80000000018 */
[----:B------:R0:W-:Y:S03]  /*53e0*/  SYNCS.ARRIVE.TRANS64.RED.A1T0 RZ, [R24+URZ], RZ ;  /* 0x000000ff18ff79a7 */ /* 0x0001e6000810043f */
.L_x_37:
[----:B------:R-:W-:Y:S05]  /*53f0*/  BSYNC B0 ;  /* 0x0000000000007941 */ /* 0x000fea0003800000 */
.L_x_36:
[----:B------:R-:W-:-:S06]  /*5400*/  UISETP.GT.U32.AND UP0, UPT, UR13, 0x1, UPT ;  /* 0x000000010d00788c */ /* 0x000fcc000bf04070 */
[----:B------:R-:W-:-:S13]  /*5410*/  PLOP3.LUT P0, PT, PT, PT, UP0, 0x80, 0x0 ;  /* 0x000000000000781c */ /* 0x000fda0003f0f008 */
[----:B------:R-:W-:Y:S05]  /*5420*/  @P0 BRA `(.L_x_34) ;  /* 0x0000000000040947 */ /* 0x000fea0003800000 */
[----:B------:R-:W-:Y:S01]  /*5430*/  BPT.TRAP 0x1 ;  /* 0x000000040000795c */ /* 0x000fe20000300000 */
.L_x_34:
[----:B-----5:R3:W-:Y:S01]  /*5440*/  STL [R1+0x94], R2 ;  /* 0x0000940201007387 */ /* 0x0207e20000100800 */
[----:B------:R-:W4:Y:S01]  /*5450*/  LDC R28, c[0x0][0x288] ;  /* 0x0000a200ff1c7b82 */ /* 0x000f220000000800 */
[----:B------:R-:W-:Y:S02]  /*5460*/  UIADD3 UR9, UR12, UR5, URZ ;  /* 0x000000050c097290 */ /* 0x000fe4000fffe03f */
[----:B------:R0:W-:Y:S01]  /*5470*/  STL [R1+0x90], R0 ;  /* 0x0000900001007387 */ /* 0x0001e20000100800 */
[----:B------:R-:W-:Y:S01]  /*5480*/  USHF.R.S32.HI UR10, URZ, 0x1f, UR22 ;  /* 0x0000001f3f0a7899 */ /* 0x000fe20008011416 */
[----:B------:R-:W-:Y:S01]  /*5490*/  ULDC.64 UR14, c[0x0][0x5d0] ;  /* 0x00017400000e7ab9 */ /* 0x000fe20000000a00 */
[----:B------:R-:W-:Y:S01]  /*54a0*/  ULDC UR11, c[0x0][0x284] ;  /* 0x0000a100000b7ab9 */ /* 0x000fe20000000800 */
[----:B---3--:R-:W3:Y:S01]  /*54b0*/  S2R R2, SR_TID.X ;  /* 0x0000000000027919 */ /* 0x008ee20000002100 */
[----:B0-----:R-:W2:Y:S04]  /*54c0*/  LDL.LU R0, [R1+0x88] ;  /* 0x0000880001007983 */ /* 0x001ea80000300800 */
[----:B------:R-:W4:Y:S01]  /*54d0*/  LDL.LU R227, [R1+0x8c] ;  /* 0x00008c0001e37983 */ /* 0x000f220000300800 */
[----:B------:R-:W-:-:S02]  /*54e0*/  UISETP.GT.U32.AND UP0, UPT, UR9, 0x8, UPT ;  /* 0x000000080900788c */ /* 0x000fc4000bf04070 */
[----:B------:R-:W-:Y:S01]  /*54f0*/  UISETP.GE.U32.AND UP1, UPT, UR12, 0x9, UPT ;  /* 0x000000090c00788c */ /* 0x000fe2000bf26070 */
[--C-:B---3--:R-:W-:Y:S02]  /*5500*/  SHF.R.U32.HI R24, RZ, 0x2, R2.reuse ;  /* 0x00000002ff187819 */ /* 0x108fe40000011602 */
[----:B------:R-:W-:Y:S02]  /*5510*/  LOP3.LUT R26, R2, 0x60, RZ, 0xc0, !PT ;  /* 0x00000060021a7812 */ /* 0x000fe400078ec0ff */
[----:B------:R-:W-:Y:S02]  /*5520*/  SHF.R.U32.HI R27, RZ, 0x7, R2 ;  /* 0x00000007ff1b7819 */ /* 0x000fe40000011602 */
[----:B------:R-:W-:Y:S02]  /*5530*/  LOP3.LUT R25, R24, 0x7, RZ, 0xc0, !PT ;  /* 0x0000000718197812 */ /* 0x000fe400078ec0ff */
[----:B------:R-:W-:Y:S02]  /*5540*/  SHF.R.U32.HI R26, RZ, 0x1, R26 ;  /* 0x00000001ff1a7819 */ /* 0x000fe4000001161a */
[----:B------:R-:W-:-:S02]  /*5550*/  LOP3.LUT R24, R27, 0x1, RZ, 0xc0, !PT ;  /* 0x000000011b187812 */ /* 0x000fc400078ec0ff */
[----:B------:R-:W-:-:S03]  /*5560*/  IADD3 R29, RZ, -R26, -R25 ;  /* 0x8000001aff1d7210 */ /* 0x000fc60007ffe819 */
[C---:B------:R-:W-:Y:S02]  /*5570*/  IMAD.SHL.U32 R30, R24.reuse, 0x40, RZ ;  /* 0x00000040181e7824 */ /* 0x040fe400078e00ff */
[----:B------:R-:W-:Y:S02]  /*5580*/  IMAD R29, R24, -0x40, R29 ;  /* 0xffffffc0181d7824 */ /* 0x000fe400078e021d */
[----:B------:R-:W-:Y:S01]  /*5590*/  IMAD.SHL.U32 R24, R2, 0x2, RZ ;  /* 0x0000000202187824 */ /* 0x000fe200078e00ff */
[----:B------:R-:W-:-:S04]  /*55a0*/  LOP3.LUT R27, R30, 0x40, R25, 0xe2, !PT ;  /* 0x000000401e1b7812 */ /* 0x000fc800078ee219 */
[----:B------:R-:W-:Y:S02]  /*55b0*/  LOP3.LUT R30, R24, 0x6, RZ, 0xc0, !PT ;  /* 0x00000006181e7812 */ /* 0x000fe400078ec0ff */
[----:B------:R-:W-:Y:S02]  /*55c0*/  LOP3.LUT R24, R2, 0x3, RZ, 0xc0, !PT ;  /* 0x0000000302187812 */ /* 0x000fe400078ec0ff */
[----:B------:R0:W5:Y:S01]  /*55d0*/  LDL.LU R2, [R1+0x94] ;  /* 0x0000940001027983 */ /* 0x0001620000300800 */
[----:B------:R-:W-:Y:S01]  /*55e0*/  UIMAD.WIDE.U32 UR6, UR9, 0x38e38e39, URZ ;  /* 0x38e38e39090678a5 */ /* 0x000fe2000f8e003f */
[----:B--2---:R-:W-:Y:S01]  /*55f0*/  PRMT R30, R30, 0x6540, R0 ;  /* 0x000065401e1e7816 */ /* 0x004fe20000000000 */
[----:B------:R-:W-:Y:S02]  /*5600*/  IMAD.SHL.U32 R35, R0, 0x100, RZ ;  /* 0x0000010000237824 */ /* 0x000fe400078e00ff */
[----:B------:R0:W5:Y:S01]  /*5610*/  LDL.LU R0, [R1+0x90] ;  /* 0x0000900001007983 */ /* 0x0001620000300800 */
[----:B----4-:R-:W-:Y:S01]  /*5620*/  IMAD R34, R24, -0x2, R28 ;  /* 0xfffffffe18227824 */ /* 0x010fe200078e021c */
[----:B------:R-:W-:Y:S01]  /*5630*/  UIMAD UR5, UR10, UR14, URZ ;  /* 0x0000000e0a0572a4 */ /* 0x000fe2000f8e023f */
[----:B------:R-:W-:Y:S01]  /*5640*/  ISETP.GE.AND P0, PT, R35, R28, PT ;  /* 0x0000001c2300720c */ /* 0x000fe20003f06270 */
[C---:B------:R-:W-:Y:S01]  /*5650*/  IMAD.SHL.U32 R28, R227.reuse, 0x80, RZ ;  /* 0x00000080e31c7824 */ /* 0x040fe200078e00ff */
[----:B------:R-:W-:Y:S01]  /*5660*/  UISETP.LT.U32.AND UP0, UPT, UR12, 0x9, UP0 ;  /* 0x000000090c00788c */ /* 0x000fe20008701070 */
[--C-:B------:R-:W-:Y:S01]  /*5670*/  SHF.R.S32.HI R31, RZ, 0x1f, R30.reuse ;  /* 0x0000001fff1f7819 */ /* 0x100fe2000001141e */
[----:B------:R-:W-:Y:S01]  /*5680*/  UIMAD UR8, UR22, UR15, UR5 ;  /* 0x0000000f160872a4 */ /* 0x000fe2000f8e0205 */
[----:B------:R-:W-:Y:S01]  /*5690*/  IMAD.U32 R25, RZ, RZ, UR14 ;  /* 0x0000000eff197e24 */ /* 0x000fe2000f8e00ff */
[C---:B------:R-:W-:Y:S01]  /*56a0*/  ISETP.GE.OR P0, PT, R28.reuse, UR11, P0 ;  /* 0x0000000b1c007c0c */ /* 0x040fe20008706670 */
[----:B------:R-:W-:Y:S01]  /*56b0*/  USEL UR5, URZ, 0x1, !UP0 ;  /* 0x000000013f057887 */ /* 0x000fe2000c000000 */
[----:B------:R-:W-:Y:S01]  /*56c0*/  IMAD.WIDE R32, R227, 0x80, RZ ;  /* 0x00000080e3207825 */ /* 0x000fe200078e02ff */
[----:B------:R-:W-:Y:S01]  /*56d0*/  USHF.R.U32.HI UR6, URZ, 0x1, UR7 ;  /* 0x000000013f067899 */ /* 0x000fe20008011607 */
[----:B------:R-:W-:Y:S01]  /*56e0*/  IADD3 R38, -R28, UR11, R29 ;  /* 0x0000000b1c267c10 */ /* 0x000fe2000fffe11d */
[----:B------:R-:W-:Y:S01]  /*56f0*/  ULOP3.LUT UR4, UR4, UR5, URZ, 0x3c, !UPT ;  /* 0x0000000504047292 */ /* 0x000fe2000f8e3c3f */
[----:B------:R-:W-:Y:S01]  /*5700*/  IMAD.WIDE.U32 R24, R25, UR22, R30 ;  /* 0x0000001619187c25 */ /* 0x000fe2000f8e001e */
[----:B------:R-:W-:Y:S01]  /*5710*/  UIMAD UR5, UR6, -0x9, UR9 ;  /* 0xfffffff7060578a4 */ /* 0x000fe2000f8e0209 */
[----:B------:R-:W-:Y:S01]  /*5720*/  LOP3.LUT R39, R32, R27, R26, 0xfe, !PT ;  /* 0x0000001b20277212 */ /* 0x000fe200078efe1a */
[----:B------:R-:W-:Y:S01]  /*5730*/  @UP1 ULOP3.LUT UR4, UR4, 0x1, UR6, 0x78, !UPT ;  /* 0x0000000104041892 */ /* 0x000fe2000f8e7806 */
[----:B------:R-:W-:-:S02]  /*5740*/  VIADD R25, R25, UR8 ;  /* 0x0000000819197c36 */ /* 0x000fc40008000000 */
[----:B------:R-:W-:Y:S02]  /*5750*/  IMAD.IADD R35, R34, 0x1, -R35 ;  /* 0x0000000122237824 */ /* 0x000fe400078e0a23 */
[----:B------:R-:W-:Y:S01]  /*5760*/  IMAD.MOV.U32 R34, RZ, RZ, -0x1 ;  /* 0xffffffffff227424 */ /* 0x000fe200078e00ff */
[----:B0-----:R-:W-:Y:S06]  /*5770*/  @P0 BRA `(.L_x_38) ;  /* 0x0000008c00980947 */ /* 0x001fec0003800000 */
[----:B------:R-:W0:Y:S01]  /*5780*/  LDC.64 R28, c[0x0][0x5c8] ;  /* 0x00017200ff1c7b82 */ /* 0x000e220000000a00 */
[----:B------:R-:W-:Y:S01]  /*5790*/  ULDC.64 UR6, c[0x0][0x5c0] ;  /* 0x0001700000067ab9 */ /* 0x000fe20000000a00 */
[----:B------:R-:W-:Y:S01]  /*57a0*/  BSSY B0, `(.L_x_38) ;  /* 0x00008e3000007945 */ /* 0x000fe20003800000 */
[-C--:B0-----:R-:W-:Y:S02]  /*57b0*/  IMAD R26, R33, R28.reuse, RZ ;  /* 0x0000001c211a7224 */ /* 0x081fe400078e02ff */
[----:B------:R-:W-:-:S04]  /*57c0*/  IMAD.WIDE.U32 R24, R39, R28, R24 ;  /* 0x0000001c27187225 */ /* 0x000fc800078e0018 */
[----:B------:R-:W-:Y:S01]  /*57d0*/  IMAD R27, R39, R29, R26 ;  /* 0x0000001d271b7224 */ /* 0x000fe200078e021a */
[----:B------:R-:W-:Y:S02]  /*57e0*/  LEA R26, P0, R28, R24, 0x3 ;  /* 0x000000181c1a7211 */ /* 0x000fe400078018ff */
[----:B------:R-:W-:Y:S01]  /*57f0*/  IADD3 R24, P1, R24, UR6, RZ ;  /* 0x0000000618187c10 */ /* 0x000fe2000ff3e0ff */
[----:B------:R-:W-:Y:S01]  /*5800*/  IMAD.IADD R27, R25, 0x1, R27 ;  /* 0x00000001191b7824 */ /* 0x000fe200078e021b */
[----:B------:R-:W-:-:S04]  /*5810*/  IADD3 R26, P3, R26, UR6, RZ ;  /* 0x000000061a1a7c10 */ /* 0x000fc8000ff7e0ff */
[----:B------:R-:W-:Y:S02]  /*5820*/  LEA.HI.X R28, R28, R27, R29, 0x3, P0 ;  /* 0x0000001b1c1c7211 */ /* 0x000fe400000f1c1d */
[----:B------:R-:W-:Y:S02]  /*5830*/  FSETP.NEU.AND P0, PT, RZ, UR19, PT ;  /* 0x00000013ff007c0b */ /* 0x000fe4000bf0d000 */
[----:B------:R-:W-:Y:S02]  /*5840*/  IADD3.X R25, R27, UR7, RZ, P1, !PT ;  /* 0x000000071b197c10 */ /* 0x000fe40008ffe4ff */
[----:B------:R-:W-:-:S09]  /*5850*/  IADD3.X R27, R28, UR7, RZ, P3, !PT ;  /* 0x000000071c1b7c10 */ /* 0x000fd20009ffe4ff */
[----:B------:R-:W-:Y:S05]  /*5860*/  @!P0 BRA `(.L_x_39) ;  /* 0x0000006800d88947 */ /* 0x000fea0003800000 */
[----:B------:R-:W-:Y:S01]  /*5870*/  ULDC.64 UR8, c[0x0][0x5b8] ;  /* 0x00016e0000087ab9 */ /* 0x000fe20000000a00 */
[----:B------:R-:W-:Y:S01]  /*5880*/  ISETP.GE.AND P0, PT, R38, 0x1, PT ;  /* 0x000000012600780c */ /* 0x000fe20003f06270 */
[----:B------:R-:W-:Y:S02]  /*5890*/  UIMAD UR6, UR10, UR8, URZ ;  /* 0x000000080a0672a4 */ /* 0x000fe4000f8e023f */
[----:B------:R-:W-:Y:S01]  /*58a0*/  IMAD.U32 R29, RZ, RZ, UR8 ;  /* 0x00000008ff1d7e24 */ /* 0x000fe2000f8e00ff */
[----:B------:R-:W-:Y:S01]  /*58b0*/  BSSY B1, `(.L_x_40) ;  /* 0x000000f000017945 */ /* 0x000fe20003800000 */
[----:B------:R-:W-:Y:S01]  /*58c0*/  ISETP.LT.OR P4, PT, R35, 0x1, !P0 ;  /* 0x000000012300780c */ /* 0x000fe20004781670 */
[----:B------:R-:W-:Y:S02]  /*58d0*/  UIMAD UR6, UR22, UR9, UR6 ;  /* 0x00000009160672a4 */ /* 0x000fe4000f8e0206 */
[----:B------:R-:W-:Y:S01]  /*58e0*/  IMAD.WIDE.U32 R30, R29, UR22, R30 ;  /* 0x000000161d1e7c25 */ /* 0x000fe2000f8e001e */
[----:B------:R-:W-:-:S03]  /*58f0*/  ULDC.64 UR8, c[0x0][0x5a8] ;  /* 0x00016a0000087ab9 */ /* 0x000fc60000000a00 */
[----:B------:R-:W-:Y:S01]  /*5900*/  VIADD R31, R31, UR6 ;  /* 0x000000061f1f7c36 */ /* 0x000fe20008000000 */
[----:B------:R-:W-:Y:S02]  /*5910*/  ULDC.64 UR6, c[0x0][0x5b0] ;  /* 0x00016c0000067ab9 */ /* 0x000fe40000000a00 */
[----:B------:R-:W-:Y:S02]  /*5920*/  IMAD R36, R33, UR6, RZ ;  /* 0x0000000621247c24 */ /* 0x000fe4000f8e02ff */
[----:B------:R-:W-:-:S04]  /*5930*/  IMAD.WIDE.U32 R28, R39, UR6, R30 ;  /* 0x00000006271c7c25 */ /* 0x000fc8000f8e001e */
[--C-:B------:R-:W-:Y:S01]  /*5940*/  IMAD R37, R39, UR7, R36.reuse ;  /* 0x0000000727257c24 */ /* 0x100fe2000f8e0224 */
[----:B------:R-:W-:Y:S02]  /*5950*/  IADD3 R28, P1, R28, UR8, RZ ;  /* 0x000000081c1c7c10 */ /* 0x000fe4000ff3e0ff */
[----:B------:R-:W-:Y:S02]  /*5960*/  PRMT R36, RZ, 0x7610, R36 ;  /* 0x00007610ff247816 */ /* 0x000fe40000000024 */
[----:B------:R-:W-:Y:S01]  /*5970*/  IADD3.X R29, R29, UR9, R37, P1, !PT ;  /* 0x000000091d1d7c10 */ /* 0x000fe20008ffe425 */
[----:B------:R-:W-:Y:S08]  /*5980*/  @P4 BRA `(.L_x_41) ;  /* 0x0000000000044947 */ /* 0x000ff00003800000 */
[----:B------:R0:W5:Y:S02]  /*5990*/  LDG.E.U8 R36, desc[UR16][R28.64] ;  /* 0x000000101c247981 */ /* 0x000164000c1e1100 */
.L_x_41:
[----:B------:R-:W-:Y:S05]  /*59a0*/  BSYNC B1 ;  /* 0x0000000000017941 */ /* 0x000fea0003800000 */
.L_x_40:
[----:B-----5:R-:W-:Y:S01]  /*59b0*/  LOP3.LUT R36, R36, 0xff, RZ, 0xc0, !PT ;  /* 0x000000ff24247812 */ /* 0x020fe200078ec0ff */
[----:B------:R-:W-:Y:S01]  /*59c0*/  BSSY B1, `(.L_x_42) ;  /* 0x000000b000017945 */ /* 0x000fe20003800000 */
[----:B------:R-:W-:Y:S02]  /*59d0*/  ISETP.LT.OR P3, PT, R35, 0x2, !P0 ;  /* 0x000000022300780c */ /* 0x000fe40004761670 */
[----:B------:R-:W-:-:S05]  /*59e0*/  F2FP.F16.E4M3.UNPACK_B R36, R36 ;  /* 0x00000024ff24723e */ /* 0x000fca00020006ff */
[----:B------:R-:W-:-:S05]  /*59f0*/  HADD2.F32 R36, -RZ, R36.H0_H0 ;  /* 0x20000024ff247230 */ /* 0x000fca0000004100 */
[----:B------:R-:W-:Y:S01]  /*5a00*/  FMUL R37, R36, UR19 ;  /* 0x0000001324257c20 */ /* 0x000fe20008400000 */
[----:B------:R-:W-:-:S03]  /*5a10*/  PRMT R36, RZ, 0x7610, R36 ;  /* 0x00007610ff247816 */ /* 0x000fc60000000024 */
[----:B------:R-:W-:-:S05]  /*5a20*/  FFMA R37, R226, UR20, R37 ;  /* 0x00000014e2257c23 */ /* 0x000fca0008000025 */
[----:B------:R-:W-:-:S05]  /*5a30*/  F2FP.SATFINITE.E4M3.F32.PACK_AB_MERGE_C R37, RZ, R37, RZ ;  /* 0x00000025ff25723e */ /* 0x000fca00048070ff */
[----:B------:R2:W-:Y:S01]  /*5a40*/  @!P4 STG.E.U8 desc[UR16][R24.64], R37 ;  /* 0x000000251800c986 */ /* 0x0005e2000c101110 */
[----:B------:R-:W-:Y:S05]  /*5a50*/  @P3 BRA `(.L_x_43) ;  /* 0x0000000000043947 */ /* 0x000fea0003800000 */
[----:B------:R3:W5:Y:S02]  /*5a60*/  LDG.E.U8 R36, desc[UR16][R28.64+0x1] ;  /* 0x000001101c247981 */ /* 0x000764000c1e1100 */
.L_x_43:
[----:B------:R-:W-:Y:S05]  /*5a70*/  BSYNC B1 ;  /* 0x0000000000017941 */ /* 0x000fea0003800000 */
.L_x_42:
[----:B-----5:R-:W-:Y:S01]  /*5a80*/  LOP3.LUT R36, R36, 0xff, RZ, 0xc0, !PT ;  /* 0x000000ff24247812 */ /* 0x020fe200078ec0ff */
[----:B------:R-:W-:Y:S01]  /*5a90*/  BSSY B1, `(.L_x_44) ;  /* 0x0000013000017945 */ /* 0x000fe20003800000 */
[----:B--2---:R-:W-:Y:S02]  /*5aa0*/  IADD3 R37, P1, R39, 0x8, RZ ;  /* 0x0000000827257810 */ /* 0x004fe40007f3e0ff */
[----:B------:R-:W-:-:S03]  /*5ab0*/  F2FP.F16.E4M3.UNPACK_B R36, R36 ;  /* 0x00000024ff24723e */ /* 0x000fc600020006ff */
[----:B------:R-:W-:Y:S01]  /*5ac0*/  IMAD.X R32, RZ, RZ, R33, P1 ;  /* 0x000000ffff207224 */ /* 0x000fe200008e0621 */
[----:B------:R-:W-:Y:S01]  /*5ad0*/  ISETP.GE.AND P1, PT, R38, 0x9, PT ;  /* 0x000000092600780c */ /* 0x000fe20003f26270 */
[----:B------:R-:W-:Y:S02]  /*5ae0*/  HADD2.F32 R36, -RZ, R36.H0_H0 ;  /* 0x20000024ff247230 */ /* 0x000fe40000004100 */
[----:B------:R-:W-:Y:S01]  /*5af0*/  IMAD R32, R32, UR6, RZ ;  /* 0x0000000620207c24 */ /* 0x000fe2000f8e02ff */
[----:B------:R-:W-:Y:S01]  /*5b00*/  ISETP.LT.OR P5, PT, R35, 0x1, !P1 ;  /* 0x000000012300780c */ /* 0x000fe20004fa1670 */
[----:B------:R-:W-:-:S04]  /*5b10*/  IMAD.WIDE.U32 R30, R37, UR6, R30 ;  /* 0x00000006251e7c25 */ /* 0x000fc8000f8e001e */
[----:B------:R-:W-:Y:S01]  /*5b20*/  FMUL R36, R36, UR19 ;  /* 0x0000001324247c20 */ /* 0x000fe20008400000 */
[----:B------:R-:W-:-:S03]  /*5b30*/  IMAD R37, R37, UR7, R32 ;  /* 0x0000000725257c24 */ /* 0x000fc6000f8e0220 */
[----:B------:R-:W-:Y:S01]  /*5b40*/  FFMA R36, R225, UR20, R36 ;  /* 0x00000014e1247c23 */ /* 0x000fe20008000024 */
[----:B------:R-:W-:Y:S02]  /*5b50*/  IADD3 R30, P4, R30, UR8, RZ ;  /* 0x000000081e1e7c10 */ /* 0x000fe4000ff9e0ff */
[----:B------:R-:W-:Y:S02]  /*5b60*/  PRMT R32, RZ, 0x7610, R32 ;  /* 0x00007610ff207816 */ /* 0x000fe40000000020 */
[----:B------:R-:W-:Y:S02]  /*5b70*/  F2FP.SATFINITE.E4M3.F32.PACK_AB_MERGE_C R33, RZ, R36, RZ ;  /* 0x00000024ff21723e */ /* 0x000fe400048070ff */
[----:B------:R-:W-:-:S03]  /*5b80*/  IADD3.X R31, R31, UR9, R37, P4, !PT ;  /* 0x000000091f1f7c10 */ /* 0x000fc6000a7fe425 */
[----:B------:R2:W-:Y:S01]  /*5b90*/  @!P3 STG.E.U8 desc[UR16][R24.64+0x1], R33 ;  /* 0x000001211800b986 */ /* 0x0005e2000c101110 */
[----:B------:R-:W-:Y:S05]  /*5ba0*/  @P5 BRA `(.L_x_45) ;  /* 0x0000000000045947 */ /* 0x000fea0003800000 */
[----:B------:R4:W5:Y:S02]  /*5bb0*/  LDG.E.U8 R32, desc[UR16][R30.64] ;  /* 0x000000101e207981 */ /* 0x000964000c1e1100 */
.L_x_45:
[----:B------:R-:W-:Y:S05]  /*5bc0*/  BSYNC B1 ;  /* 0x0000000000017941 */ /* 0x000fea0003800000 */
.L_x_44:
[----:B-----5:R-:W-:Y:S01]  /*5bd0*/  LOP3.LUT R32, R32, 0xff, RZ, 0xc0, !PT ;  /* 0x000000ff20207812 */ /* 0x020fe200078ec0ff */
[----:B------:R-:W-:Y:S01]  /*5be0*/  BSSY B1, `(.L_x_46) ;  /* 0x000000b000017945 */ /* 0x000fe20003800000 */
[----:B------:R-:W-:Y:S02]  /*5bf0*/  ISETP.LT.OR P3, PT, R35, 0x2, !P1 ;  /* 0x000000022300780c */ /* 0x000fe40004f61670 */
[----:B------:R-:W-:-:S05]  /*5c00*/  F2FP.F16.E4M3.UNPACK_B R32, R32 ;  /* 0x00000020ff20723e */ /* 0x000fca00020006ff */
[----:B------:R-:W-:-:S05]  /*5c10*/  HADD2.F32 R32, -RZ, R32.H0_H0 ;  /* 0x20000020ff207230 */ /* 0x000fca0000004100 */
[----:B--2---:R-:W-:Y:S01]  /*5c20*/  FMUL R33, R32, UR19 ;  /* 0x0000001320217c20 */ /* 0x004fe20008400000 */
[----:B------:R-:W-:-:S03]  /*5c30*/  PRMT R32, RZ, 0x7610, R32 ;  /* 0x00007610ff207816 */ /* 0x000fc60000000020 */
[----:B------:R-:W-:-:S05]  /*5c40*/  FFMA R33, R224, UR20, R33 ;  /* 0x00000014e0217c23 */ /* 0x000fca0008000021 */
[----:B------:R-:W-:-:S05]  /*5c50*/  F2FP.SATFINITE.E4M3.F32.PACK_AB_MERGE_C R33, RZ, R33, RZ ;  /* 0x00000021ff21723e */ /* 0x000fca00048070ff */
[----:B------:R2:W-:Y:S01]  /*5c60*/  @!P5 STG.E.U8 desc[UR16][R26.64], R33 ;  /* 0x000000211a00d986 */ /* 0x0005e2000c101110 */
[----:B------:R-:W-:Y:S05]  /*5c70*/  @P3 BRA `(.L_x_47) ;  /* 0x0000000000043947 */ /* 0x000fea0003800000 */
[----:B------:R0:W5:Y:S02]  /*5c80*/  LDG.E.U8 R32, desc[UR16][R30.64+0x1] ;  /* 0x000001101e207981 */ /* 0x000164000c1e1100 */
.L_x_47:
[----:B------:R-:W-:Y:S05]  /*5c90*/  BSYNC B1 ;  /* 0x0000000000017941 */ /* 0x000fea0003800000 */
.L_x_46:
[----:B-----5:R-:W-:Y:S01]  /*5ca0*/  LOP3.LUT R32, R32, 0xff, RZ, 0xc0, !PT ;  /* 0x000000ff20207812 */ /* 0x020fe200078ec0ff */
[----:B------:R-:W-:Y:S01]  /*5cb0*/  BSSY B1, `(.L_x_48) ;  /* 0x000000b000017945 */ /* 0x000fe20003800000 */
[----:B------:R-:W-:Y:S02]  /*5cc0*/  ISETP.LT.OR P4, PT, R35, 0x9, !P0 ;  /* 0x000000092300780c */ /* 0x000fe40004781670 */
[----:B------:R-:W-:-:S05]  /*5cd0*/  F2FP.F16.E4M3.UNPACK_B R32, R32 ;  /* 0x00000020ff20723e */ /* 0x000fca00020006ff */
[----:B------:R-:W-:-:S05]  /*5ce0*/  HADD2.F32 R32, -RZ, R32.H0_H0 ;  /* 0x20000020ff207230 */ /* 0x000fca0000004100 */
[----:B------:R-:W-:-:S04]  /*5cf0*/  FMUL R32, R32, UR19 ;  /* 0x0000001320207c20 */ /* 0x000fc80008400000 */
[----:B------:R-:W-:-:S05]  /*5d00*/  FFMA R32, R223, UR20, R32 ;  /* 0x00000014df207c23 */ /* 0x000fca0008000020 */
[----:B--2---:R-:W-:Y:S02]  /*5d10*/  F2FP.SATFINITE.E4M3.F32.PACK_AB_MERGE_C R33, RZ, R32, RZ ;  /* 0x00000020ff21723e */ /* 0x004fe400048070ff */
[----:B------:R-:W-:-:S03]  /*5d20*/  PRMT R32, RZ, 0x7610, R32 ;  /* 0x00007610ff207816 */ /* 0x000fc60000000020 */
[----:B------:R2:W-:Y:S01]  /*5d30*/  @!P3 STG.E.U8 desc[UR16][R26.64+0x1], R33 ;  /* 0x000001211a00b986 */ /* 0x0005e2000c101110 */
[----:B------:R-:W-:Y:S05]  /*5d40*/  @P4 BRA `(.L_x_49) ;  /* 0x0000000000044947 */ /* 0x000fea0003800000 */
[----:B------:R0:W5:Y:S02]  /*5d50*/  LDG.E.U8 R32, desc[UR16][R28.64+0x8] ;  /* 0x000008101c207981 */ /* 0x000164000c1e1100 */
.L_x_49:
[----:B------:R-:W-:Y:S05]  /*5d60*/  BSYNC B1 ;  /* 0x0000000000017941 */ /* 0x000fea0003800000 */
.L_x_48:
        /* <DEDUP_REMOVED lines=12> */
.L_x_51:
[----:B------:R-:W-:Y:S05]  /*5e30*/  BSYNC B1 ;  /* 0x0000000000017941 */ /* 0x000fea0003800000 */
.L_x_50:
        /* <DEDUP_REMOVED lines=12> */
.L_x_53:
[----:B------:R-:W-:Y:S05]  /*5f00*/  BSYNC B1 ;  /* 0x0000000000017941 */ /* 0x000fea0003800000 */
.L_x_52:
        /* <DEDUP_REMOVED lines=12> */
.L_x_55:
[----:B------:R-:W-:Y:S05]  /*5fd0*/  BSYNC B1 ;  /* 0x0000000000017941 */ /* 0x000fea0003800000 */
.L_x_54:
        /* <DEDUP_REMOVED lines=12> */
.L_x_57:
[----:B------:R-:W-:Y:S05]  /*60a0*/  BSYNC B1 ;  /* 0x0000000000017941 */ /* 0x000fea0003800000 */
.L_x_56:
        /* <DEDUP_REMOVED lines=12> */
.L_x_59:
[----:B------:R-:W-:Y:S05]  /*6170*/  BSYNC B1 ;  /* 0x0000000000017941 */ /* 0x000fea0003800000 */
.L_x_58:
        /* <DEDUP_REMOVED lines=12> */
.L_x_61:
[----:B------:R-:W-:Y:S05]  /*6240*/  BSYNC B1 ;  /* 0x0000000000017941 */ /* 0x000fea0003800000 */
.L_x_60:
        /* <DEDUP_REMOVED lines=12> */
.L_x_63:
[----:B------:R-:W-:Y:S05]  /*6310*/  BSYNC B1 ;  /* 0x0000000000017941 */ /* 0x000fea0003800000 */
.L_x_62:
        /* <DEDUP_REMOVED lines=12> */
.L_x_65:
[----:B------:R-:W-:Y:S05]  /*63e0*/  BSYNC B1 ;  /* 0x0000000000017941 */ /* 0x000fea0003800000 */
.L_x_64:
        /* <DEDUP_REMOVED lines=12> */
.L_x_67:
[----:B------:R-:W-:Y:S05]  /*64b0*/  BSYNC B1 ;  /* 0x0000000000017941 */ /* 0x000fea0003800000 */
.L_x_66:
        /* <DEDUP_REMOVED lines=12> */
.L_x_69:
[----:B------:R-:W-:Y:S05]  /*6580*/  BSYNC B1 ;  /* 0x0000000000017941 */ /* 0x000fea0003800000 */
.L_x_68:
        /* <DEDUP_REMOVED lines=12> */
.L_x_71:
[----:B------:R-:W-:Y:S05]  /*6650*/  BSYNC B1 ;  /* 0x0000000000017941 */ /* 0x000fea0003800000 */
.L_x_70:
        /* <DEDUP_REMOVED lines=12> */
.L_x_73:
[----:B------:R-:W-:Y:S05]  /*6720*/  BSYNC B1 ;  /* 0x0000000000017941 */ /* 0x000fea0003800000 */
.L_x_72:
        /* <DEDUP_REMOVED lines=12> */
.L_x_75:
[----:B------:R-:W-:Y:S05]  /*67f0*/  BSYNC B1 ;  /* 0x0000000000017941 */ /* 0x000fea0003800000 */
.L_x_74:
        /* <DEDUP_REMOVED lines=12> */
.L_x_77:
[----:B------:R-:W-:Y:S05]  /*68c0*/  BSYNC B1 ;  /* 0x0000000000017941 */ /* 0x000fea0003800000 */
.L_x_76:
        /* <DEDUP_REMOVED lines=12> */
.L_x_79:
[----:B------:R-:W-:Y:S05]  /*6990*/  BSYNC B1 ;  /* 0x0000000000017941 */ /* 0x000fea0003800000 */
.L_x_78:
        /* <DEDUP_REMOVED lines=12> */
.L_x_81:
[----:B------:R-:W-:Y:S05]  /*6a60*/  BSYNC B1 ;  /* 0x0000000000017941 */ /* 0x000fea0003800000 */
.L_x_80:
        /* <DEDUP_REMOVED lines=12> */
.L_x_83:
[----:B------:R-:W-:Y:S05]  /*6b30*/  BSYNC B1 ;  /* 0x0000000000017941 */ /* 0x000fea0003800000 */
.L_x_82:
        /* <DEDUP_REMOVED lines=12> */
.L_x_85:
[----:B------:R-:W-:Y:S05]  /*6c00*/  BSYNC B1 ;  /* 0x0000000000017941 */ /* 0x000fea0003800000 */
.L_x_84:
        /* <DEDUP_REMOVED lines=12> */
.L_x_87:
[----:B------:R-:W-:Y:S05]  /*6cd0*/  BSYNC B1 ;  /* 0x0000000000017941 */ /* 0x000fea0003800000 */
.L_x_86:
        /* <DEDUP_REMOVED lines=12> */
.L_x_89:
[----:B------:R-:W-:Y:S05]  /*6da0*/  BSYNC B1 ;  /* 0x0000000000017941 */ /* 0x000fea0003800000 */
.L_x_88:
        /* <DEDUP_REMOVED lines=12> */
.L_x_91:
[----:B------:R-:W-:Y:S05]  /*6e70*/  BSYNC B1 ;  /* 0x0000000000017941 */ /* 0x000fea0003800000 */
.L_x_90:
        /* <DEDUP_REMOVED lines=12> */
.L_x_93:
[----:B------:R-:W-:Y:S05]  /*6f40*/  BSYNC B1 ;  /* 0x0000000000017941 */ /* 0x000fea0003800000 */
.L_x_92:
        /* <DEDUP_REMOVED lines=12> */
.L_x_95:
[----:B------:R-:W-:Y:S05]  /*7010*/  BSYNC B1 ;  /* 0x0000000000017941 */ /* 0x000fea0003800000 */
.L_x_94:
        /* <DEDUP_REMOVED lines=12> */
.L_x_97:
[----:B------:R-:W-:Y:S05]  /*70e0*/  BSYNC B1 ;  /* 0x0000000000017941 */ /* 0x000fea0003800000 */
.L_x_96:
        /* <DEDUP_REMOVED lines=12> */
.L_x_99:
[----:B------:R-:W-:Y:S05]  /*71b0*/  BSYNC B1 ;  /* 0x0000000000017941 */ /* 0x000fea0003800000 */
.L_x_98:
        /* <DEDUP_REMOVED lines=12> */
.L_x_101:
[----:B------:R-:W-:Y:S05]  /*7280*/  BSYNC B1 ;  /* 0x0000000000017941 */ /* 0x000fea0003800000 */
.L_x_100:
        /* <DEDUP_REMOVED lines=12> */
.L_x_103:
[----:B------:R-:W-:Y:S05]  /*7350*/  BSYNC B1 ;  /* 0x0000000000017941 */ /* 0x000fea0003800000 */
.L_x_102:
        /* <DEDUP_REMOVED lines=12> */
.L_x_105:
[----:B------:R-:W-:Y:S05]  /*7420*/  BSYNC B1 ;  /* 0x0000000000017941 */ /* 0x000fea0003800000 */
.L_x_104:
        /* <DEDUP_REMOVED lines=12> */
.L_x_107:
[----:B------:R-:W-:Y:S05]  /*74f0*/  BSYNC B1 ;  /* 0x0000000000017941 */ /* 0x000fea0003800000 */
.L_x_106:
        /* <DEDUP_REMOVED lines=12> */
.L_x_109:
[----:B------:R-:W-:Y:S05]  /*75c0*/  BSYNC B1 ;  /* 0x0000000000017941 */ /* 0x000fea0003800000 */
.L_x_108:
        /* <DEDUP_REMOVED lines=12> */
.L_x_111:
[----:B------:R-:W-:Y:S05]  /*7690*/  BSYNC B1 ;  /* 0x0000000000017941 */ /* 0x000fea0003800000 */
.L_x_110:
        /* <DEDUP_REMOVED lines=12> */
.L_x_113:
[----:B------:R-:W-:Y:S05]  /*7760*/  BSYNC B1 ;  /* 0x0000000000017941 */ /* 0x000fea0003800000 */
.L_x_112:
        /* <DEDUP_REMOVED lines=12> */
.L_x_115:
[----:B------:R-:W-:Y:S05]  /*7830*/  BSYNC B1 ;  /* 0x0000000000017941 */ /* 0x000fea0003800000 */
.L_x_114:
        /* <DEDUP_REMOVED lines=12> */
.L_x_117:
[----:B------:R-:W-:Y:S05]  /*7900*/  BSYNC B1 ;  /* 0x0000000000017941 */ /* 0x000fea0003800000 */
.L_x_116:
        /* <DEDUP_REMOVED lines=12> */
.L_x_119:
[----:B------:R-:W-:Y:S05]  /*79d0*/  BSYNC B1 ;  /* 0x0000000000017941 */ /* 0x000fea0003800000 */
.L_x_118:
        /* <DEDUP_REMOVED lines=12> */
.L_x_121:
[----:B------:R-:W-:Y:S05]  /*7aa0*/  BSYNC B1 ;  /* 0x0000000000017941 */ /* 0x000fea0003800000 */
.L_x_120:
        /* <DEDUP_REMOVED lines=12> */
.L_x_123:
[----:B------:R-:W-:Y:S05]  /*7b70*/  BSYNC B1 ;  /* 0x0000000000017941 */ /* 0x000fea0003800000 */
.L_x_122:
        /* <DEDUP_REMOVED lines=12> */
.L_x_125:
[----:B------:R-:W-:Y:S05]  /*7c40*/  BSYNC B1 ;  /* 0x0000000000017941 */ /* 0x000fea0003800000 */
.L_x_124:
        /* <DEDUP_REMOVED lines=12> */
.L_x_127:
[----:B------:R-:W-:Y:S05]  /*7d10*/  BSYNC B1 ;  /* 0x0000000000017941 */ /* 0x000fea0003800000 */
.L_x_126:
        /* <DEDUP_REMOVED lines=12> */
.L_x_129:
[----:B------:R-:W-:Y:S05]  /*7de0*/  BSYNC B1 ;  /* 0x0000000000017941 */ /* 0x000fea0003800000 */
.L_x_128:
        /* <DEDUP_REMOVED lines=12> */
.L_x_131:
[----:B------:R-:W-:Y:S05]  /*7eb0*/  BSYNC B1 ;  /* 0x0000000000017941 */ /* 0x000fea0003800000 */
.L_x_130:
        /* <DEDUP_REMOVED lines=12> */
.L_x_133:
[----:B------:R-:W-:Y:S05]  /*7f80*/  BSYNC B1 ;  /* 0x0000000000017941 */ /* 0x000fea0003800000 */
.L_x_132:
        /* <DEDUP_REMOVED lines=12> */
.L_x_135:
[----:B------:R-:W-:Y:S05]  /*8050*/  BSYNC B1 ;  /* 0x0000000000017941 */ /* 0x000fea0003800000 */
.L_x_134:
        /* <DEDUP_REMOVED lines=12> */
.L_x_137:
[----:B------:R-:W-:Y:S05]  /*8120*/  BSYNC B1 ;  /* 0x0000000000017941 */ /* 0x000fea0003800000 */
.L_x_136:
        /* <DEDUP_REMOVED lines=12> */
.L_x_139:
[----:B------:R-:W-:Y:S05]  /*81f0*/  BSYNC B1 ;  /* 0x0000000000017941 */ /* 0x000fea0003800000 */
.L_x_138:
        /* <DEDUP_REMOVED lines=12> */
.L_x_141:
[----:B------:R-:W-:Y:S05]  /*82c0*/  BSYNC B1 ;  /* 0x0000000000017941 */ /* 0x000fea0003800000 */
.L_x_140:
        /* <DEDUP_REMOVED lines=12> */
.L_x_143:
[----:B------:R-:W-:Y:S05]  /*8390*/  BSYNC B1 ;  /* 0x0000000000017941 */ /* 0x000fea0003800000 */
.L_x_142:
        /* <DEDUP_REMOVED lines=12> */
.L_x_145:
[----:B------:R-:W-:Y:S05]  /*8460*/  BSYNC B1 ;  /* 0x0000000000017941 */ /* 0x000fea0003800000 */
.L_x_144:
        /* <DEDUP_REMOVED lines=12> */
.L_x_147:
[----:B------:R-:W-:Y:S05]  /*8530*/  BSYNC B1 ;  /* 0x0000000000017941 */ /* 0x000fea0003800000 */
.L_x_146:
        /* <DEDUP_REMOVED lines=12> */
.L_x_149:
[----:B------:R-:W-:Y:S05]  /*8600*/  BSYNC B1 ;  /* 0x0000000000017941 */ /* 0x000fea0003800000 */
.L_x_148:
        /* <DEDUP_REMOVED lines=12> */
.L_x_151:
[----:B------:R-:W-:Y:S05]  /*86d0*/  BSYNC B1 ;  /* 0x0000000000017941 */ /* 0x000fea0003800000 */
.L_x_150:
        /* <DEDUP_REMOVED lines=12> */
.L_x_153:
[----:B------:R-:W-:Y:S05]  /*87a0*/  BSYNC B1 ;  /* 0x0000000000017941 */ /* 0x000fea0003800000 */
.L_x_152:
        /* <DEDUP_REMOVED lines=12> */
.L_x_155:
[----:B------:R-:W-:Y:S05]  /*8870*/  BSYNC B1 ;  /* 0x0000000000017941 */ /* 0x000fea0003800000 */
.L_x_154:
        /* <DEDUP_REMOVED lines=12> */
.L_x_157:
[----:B------:R-:W-:Y:S05]  /*8940*/  BSYNC B1 ;  /* 0x0000000000017941 */ /* 0x000fea0003800000 */
.L_x_156:
        /* <DEDUP_REMOVED lines=12> */
.L_x_159:
[----:B------:R-:W-:Y:S05]  /*8a10*/  BSYNC B1 ;  /* 0x0000000000017941 */ /* 0x000fea0003800000 */
.L_x_158:
        /* <DEDUP_REMOVED lines=12> */
.L_x_161:
[----:B------:R-:W-:Y:S05]  /*8ae0*/  BSYNC B1 ;  /* 0x0000000000017941 */ /* 0x000fea0003800000 */
.L_x_160:
        /* <DEDUP_REMOVED lines=12> */
.L_x_163:
[----:B------:R-:W-:Y:S05]  /*8bb0*/  BSYNC B1 ;  /* 0x0000000000017941 */ /* 0x000fea0003800000 */
.L_x_162:
        /* <DEDUP_REMOVED lines=12> */
.L_x_165:
[----:B------:R-:W-:Y:S05]  /*8c80*/  BSYNC B1 ;  /* 0x0000000000017941 */ /* 0x000fea0003800000 */
.L_x_164:
        /* <DEDUP_REMOVED lines=12> */
.L_x_167:
[----:B------:R-:W-:Y:S05]  /*8d50*/  BSYNC B1 ;  /* 0x0000000000017941 */ /* 0x000fea0003800000 */
.L_x_166:
        /* <DEDUP_REMOVED lines=12> */
.L_x_169:
[----:B------:R-:W-:Y:S05]  /*8e20*/  BSYNC B1 ;  /* 0x0000000000017941 */ /* 0x000fea0003800000 */
.L_x_168:
        /* <DEDUP_REMOVED lines=12> */
.L_x_171:
[----:B------:R-:W-:Y:S05]  /*8ef0*/  BSYNC B1 ;  /* 0x0000000000017941 */ /* 0x000fea0003800000 */
.L_x_170:
        /* <DEDUP_REMOVED lines=12> */
.L_x_173:
[----:B------:R-:W-:Y:S05]  /*8fc0*/  BSYNC B1 ;  /* 0x0000000000017941 */ /* 0x000fea0003800000 */
.L_x_172:
        /* <DEDUP_REMOVED lines=12> */
.L_x_175:
[----:B------:R-:W-:Y:S05]  /*9090*/  BSYNC B1 ;  /* 0x0000000000017941 */ /* 0x000fea0003800000 */
.L_x_174:
        /* <DEDUP_REMOVED lines=12> */
.L_x_177:
[----:B------:R-:W-:Y:S05]  /*9160*/  BSYNC B1 ;  /* 0x0000000000017941 */ /* 0x000fea0003800000 */
.L_x_176:
        /* <DEDUP_REMOVED lines=12> */
.L_x_179:
[----:B------:R-:W-:Y:S05]  /*9230*/  BSYNC B1 ;  /* 0x0000000000017941 */ /* 0x000fea0003800000 */
.L_x_178:
        /* <DEDUP_REMOVED lines=12> */
.L_x_181:
[----:B------:R-:W-:Y:S05]  /*9300*/  BSYNC B1 ;  /* 0x0000000000017941 */ /* 0x000fea0003800000 */
.L_x_180:
        /* <DEDUP_REMOVED lines=12> */
.L_x_183:
[----:B------:R-:W-:Y:S05]  /*93d0*/  BSYNC B1 ;  /* 0x0000000000017941 */ /* 0x000fea0003800000 */
.L_x_182:
        /* <DEDUP_REMOVED lines=12> */
.L_x_185:
[----:B------:R-:W-:Y:S05]  /*94a0*/  BSYNC B1 ;  /* 0x0000000000017941 */ /* 0x000fea0003800000 */
.L_x_184:
        /* <DEDUP_REMOVED lines=12> */
.L_x_187:
[----:B------:R-:W-:Y:S05]  /*9570*/  BSYNC B1 ;  /* 0x0000000000017941 */ /* 0x000fea0003800000 */
.L_x_186:
        /* <DEDUP_REMOVED lines=12> */
.L_x_189:
[----:B------:R-:W-:Y:S05]  /*9640*/  BSYNC B1 ;  /* 0x0000000000017941 */ /* 0x000fea0003800000 */
.L_x_188:
        /* <DEDUP_REMOVED lines=12> */
.L_x_191:
[----:B------:R-:W-:Y:S05]  /*9710*/  BSYNC B1 ;  /* 0x0000000000017941 */ /* 0x000fea0003800000 */
.L_x_190:
[----:B-----5:R-:W-:Y:S01]  /*9720*/  LOP3.LUT R32, R32, 0xff, RZ, 0xc0, !PT ;  /* 0x000000ff20207812 */ /* 0x020fe200078ec0ff */
[----:B------:R-:W-:Y:S01]  /*9730*/  BSSY B1, `(.L_x_192) ;  /* 0x000000b000017945 */ /* 0x000fe20003800000 */
[----:B------:R-:W-:Y:S02]  /*9740*/  ISETP.LT.OR P4, PT, R35, 0x99, !P0 ;  /* 0x000000992300780c */ /* 0x000fe40004781670 */
[----:B------:R-:W-:-:S05]  /*9750*/  F2FP.F16.E4M3.UNPACK_B R32, R32 ;  /* 0x00000020ff20723e */ /* 0x000fca00020006ff */
[----:B------:R-:W-:-:S05]  /*9760*/  HADD2.F32 R32, -RZ, R32.H0_H0 ;  /* 0x20000020ff207230 */ /* 0x000fca0000004100 */
[----:B------:R-:W-:-:S04]  /*9770*/  FMUL R32, R32, UR19 ;  /* 0x0000001320207c20 */ /* 0x000fc80008400000 */
[----:B------:R-:W-:Y:S01]  /*9780*/  FFMA R32, R23, UR20, R32 ;  /* 0x0000001417207c23 */ /* 0x000fe20008000020 */
[----:B------:R-:W-:-:S04]  /*9790*/  PRMT R23, RZ, 0x7610, R23 ;  /* 0x00007610ff177816 */ /* 0x000fc80000000017 */
[----:B--2---:R-:W-:-:S05]  /*97a0*/  F2FP.SATFINITE.E4M3.F32.PACK_AB_MERGE_C R33, RZ, R32, RZ ;  /* 0x00000020ff21723e */ /* 0x004fca00048070ff */
[----:B------:R2:W-:Y:S01]  /*97b0*/  @!P3 STG.E.U8 desc[UR16][R26.64+0x91], R33 ;  /* 0x000091211a00b986 */ /* 0x0005e2000c101110 */
[----:B------:R-:W-:Y:S05]  /*97c0*/  @P4 BRA `(.L_x_193) ;  /* 0x0000000000044947 */ /* 0x000fea0003800000 */
[----:B------:R0:W5:Y:S02]  /*97d0*/  LDG.E.U8 R23, desc[UR16][R28.64+0x98] ;  /* 0x000098101c177981 */ /* 0x000164000c1e1100 */
.L_x_193:
[----:B------:R-:W-:Y:S05]  /*97e0*/  BSYNC B1 ;  /* 0x0000000000017941 */ /* 0x000fea0003800000 */
.L_x_192:
        /* <DEDUP_REMOVED lines=8> */
[----:B------:R-:W-:-:S05]  /*9870*/  F2FP.SATFINITE.E4M3.F32.PACK_AB_MERGE_C R23, RZ, R23, RZ ;  /* 0x00000017ff17723e */ /* 0x000fca00048070ff */
[----:B------:R0:W-:Y:S01]  /*9880*/  @!P4 STG.E.U8 desc[UR16][R24.64+0x98], R23 ;  /* 0x000098171800c986 */ /* 0x0001e2000c101110 */
[----:B------:R-:W-:Y:S05]  /*9890*/  @P3 BRA `(.L_x_195) ;  /* 0x0000000000043947 */ /* 0x000fea0003800000 */
[----:B------:R0:W5:Y:S02]  /*98a0*/  LDG.E.U8 R22, desc[UR16][R28.64+0x99] ;  /* 0x000099101c167981 */ /* 0x000164000c1e1100 */
.L_x_195:
[----:B------:R-:W-:Y:S05]  /*98b0*/  BSYNC B1 ;  /* 0x0000000000017941 */ /* 0x000fea0003800000 */
.L_x_194:
        /* <DEDUP_REMOVED lines=8> */
[----:B0-----:R-:W-:-:S05]  /*9940*/  F2FP.SATFINITE.E4M3.F32.PACK_AB_MERGE_C R23, RZ, R22, RZ ;  /* 0x00000016ff17723e */ /* 0x001fca00048070ff */
[----:B------:R0:W-:Y:S01]  /*9950*/  @!P3 STG.E.U8 desc[UR16][R24.64+0x99], R23 ;  /* 0x000099171800b986 */ /* 0x0001e2000c101110 */
[----:B------:R-:W-:Y:S05]  /*9960*/  @P4 BRA `(.L_x_197) ;  /* 0x0000000000044947 */ /* 0x000fea0003800000 */
[----:B------:R0:W5:Y:S02]  /*9970*/  LDG.E.U8 R21, desc[UR16][R30.64+0x98] ;  /* 0x000098101e157981 */ /* 0x000164000c1e1100 */
.L_x_197:
[----:B------:R-:W-:Y:S05]  /*9980*/  BSYNC B1 ;  /* 0x0000000000017941 */ /* 0x000fea0003800000 */
.L_x_196:
        /* <DEDUP_REMOVED lines=12> */
.L_x_199:
[----:B------:R-:W-:Y:S05]  /*9a50*/  BSYNC B1 ;  /* 0x0000000000017941 */ /* 0x000fea0003800000 */
.L_x_198:
        /* <DEDUP_REMOVED lines=12> */
.L_x_201:
[----:B------:R-:W-:Y:S05]  /*9b20*/  BSYNC B1 ;  /* 0x0000000000017941 */ /* 0x000fea0003800000 */
.L_x_200:
        /* <DEDUP_REMOVED lines=12> */
.L_x_203:
[----:B------:R-:W-:Y:S05]  /*9bf0*/  BSYNC B1 ;  /* 0x0000000000017941 */ /* 0x000fea0003800000 */
.L_x_202:
        /* <DEDUP_REMOVED lines=12> */
.L_x_205:
[----:B------:R-:W-:Y:S05]  /*9cc0*/  BSYNC B1 ;  /* 0x0000000000017941 */ /* 0x000fea0003800000 */
.L_x_204:
        /* <DEDUP_REMOVED lines=12> */
.L_x_207:
[----:B------:R-:W-:Y:S05]  /*9d90*/  BSYNC B1 ;  /* 0x0000000000017941 */ /* 0x000fea0003800000 */
.L_x_206:
        /* <DEDUP_REMOVED lines=12> */
.L_x_209:
[----:B------:R-:W-:Y:S05]  /*9e60*/  BSYNC B1 ;  /* 0x0000000000017941 */ /* 0x000fea0003800000 */
.L_x_208:
        /* <DEDUP_REMOVED lines=12> */
.L_x_211:
[----:B------:R-:W-:Y:S05]  /*9f30*/  BSYNC B1 ;  /* 0x0000000000017941 */ /* 0x000fea0003800000 */
.L_x_210:
        /* <DEDUP_REMOVED lines=12> */
.L_x_213:
[----:B------:R-:W-:Y:S05]  /*a000*/  BSYNC B1 ;  /* 0x0000000000017941 */ /* 0x000fea0003800000 */
.L_x_212:
        /* <DEDUP_REMOVED lines=12> */
.L_x_215:
[----:B------:R-:W-:Y:S05]  /*a0d0*/  BSYNC B1 ;  /* 0x0000000000017941 */ /* 0x000fea0003800000 */
.L_x_214:
        /* <DEDUP_REMOVED lines=12> */
.L_x_217:
[----:B------:R-:W-:Y:S05]  /*a1a0*/  BSYNC B1 ;  /* 0x0000000000017941 */ /* 0x000fea0003800000 */
.L_x_216:
        /* <DEDUP_REMOVED lines=12> */
.L_x_219:
[----:B------:R-:W-:Y:S05]  /*a270*/  BSYNC B1 ;  /* 0x0000000000017941 */ /* 0x000fea0003800000 */
.L_x_218:
        /* <DEDUP_REMOVED lines=12> */
.L_x_221:
[----:B------:R-:W-:Y:S05]  /*a340*/  BSYNC B1 ;  /* 0x0000000000017941 */ /* 0x000fea0003800000 */
.L_x_220:
        /* <DEDUP_REMOVED lines=12> */
.L_x_223:
[----:B------:R-:W-:Y:S05]  /*a410*/  BSYNC B1 ;  /* 0x0000000000017941 */ /* 0x000fea0003800000 */
.L_x_222:
        /* <DEDUP_REMOVED lines=12> */
.L_x_225:
[----:B------:R-:W-:Y:S05]  /*a4e0*/  BSYNC B1 ;  /* 0x0000000000017941 */ /* 0x000fea0003800000 */
.L_x_224:
        /* <DEDUP_REMOVED lines=12> */
.L_x_227:
[----:B------:R-:W-:Y:S05]  /*a5b0*/  BSYNC B1 ;  /* 0x0000000000017941 */ /* 0x000fea0003800000 */
.L_x_226:
        /* <DEDUP_REMOVED lines=12> */
.L_x_229:
[----:B------:R-:W-:Y:S05]  /*a680*/  BSYNC B1 ;  /* 0x0000000000017941 */ /* 0x000fea0003800000 */
.L_x_228:
        /* <DEDUP_REMOVED lines=12> */
.L_x_231:
[----:B------:R-:W-:Y:S05]  /*a750*/  BSYNC B1 ;  /* 0x0000000000017941 */ /* 0x000fea0003800000 */
.L_x_230:
        /* <DEDUP_REMOVED lines=12> */
.L_x_233:
[----:B------:R-:W-:Y:S05]  /*a820*/  BSYNC B1 ;  /* 0x0000000000017941 */ /* 0x000fea0003800000 */
.L_x_232:
        /* <DEDUP_REMOVED lines=12> */
.L_x_235:
[----:B------:R-:W-:Y:S05]  /*a8f0*/  BSYNC B1 ;  /* 0x0000000000017941 */ /* 0x000fea0003800000 */
.L_x_234:
[----:B-----5:R-:W-:Y:S01]  /*a900*/  LOP3.LUT R2, R2, 0xff, RZ, 0xc0, !PT ;  /* 0x000000ff02027812 */ /* 0x020fe200078ec0ff */
[----:B------:R-:W-:Y:S01]  /*a910*/  BSSY B1, `(.L_x_236) ;  /* 0x000000b000017945 */ /* 0x000fe20003800000 */
[----:B------:R-:W-:Y:S02]  /*a920*/  ISETP.LT.OR P4, PT, R35, 0xc1, !P1 ;  /* 0x000000c12300780c */ /* 0x000fe40004f81670 */
[----:B------:R-:W-:-:S05]  /*a930*/  F2FP.F16.E4M3.UNPACK_B R2, R2 ;  /* 0x00000002ff02723e */ /* 0x000fca00020006ff */
[----:B------:R-:W-:-:S05]  /*a940*/  HADD2.F32 R2, -RZ, R2.H0_H0 ;  /* 0x20000002ff027230 */ /* 0x000fca0000004100 */
[----:B0-----:R-:W-:-:S04]  /*a950*/  FMUL R3, R2, UR19 ;  /* 0x0000001302037c20 */ /* 0x001fc80008400000 */
[----:B------:R-:W-:Y:S01]  /*a960*/  FFMA R3, R0, UR20, R3 ;  /* 0x0000001400037c23 */ /* 0x000fe20008000003 */
[----:B------:R-:W-:-:S04]  /*a970*/  PRMT R0, RZ, 0x7610, R0 ;  /* 0x00007610ff007816 */ /* 0x000fc80000000000 */
[----:B------:R-:W-:-:S05]  /*a980*/  F2FP.SATFINITE.E4M3.F32.PACK_AB_MERGE_C R3, RZ, R3, RZ ;  /* 0x00000003ff03723e */ /* 0x000fca00048070ff */
[----:B------:R0:W-:Y:S01]  /*a990*/  @!P3 STG.E.U8 desc[UR16][R24.64+0xc1], R3 ;  /* 0x0000c1031800b986 */ /* 0x0001e2000c101110 */
[----:B------:R-:W-:Y:S05]  /*a9a0*/  @P4 BRA `(.L_x_237) ;  /* 0x0000000000044947 */ /* 0x000fea0003800000 */
[----:B------:R0:W5:Y:S02]  /*a9b0*/  LDG.E.U8 R0, desc[UR16][R30.64+0xc0] ;  /* 0x0000c0101e007981 */ /* 0x000164000c1e1100 */
.L_x_237:
[----:B------:R-:W-:Y:S05]  /*a9c0*/  BSYNC B1 ;  /* 0x0000000000017941 */ /* 0x000fea0003800000 */
.L_x_236:
[----:B------:R-:W2:Y:S01]  /*a9d0*/  LDL.LU R2, [R1] ;  /* 0x0000000001027983 */ /* 0x000ea20000300800 */
[----:B-----5:R-:W-:Y:S01]  /*a9e0*/  LOP3.LUT R0, R0, 0xff, RZ, 0xc0, !PT ;  /* 0x000000ff00007812 */ /* 0x020fe200078ec0ff */
[----:B------:R-:W-:Y:S01]  /*a9f0*/  BSSY B1, `(.L_x_238) ;  /* 0x000000b000017945 */ /* 0x000fe20003800000 */
[----:B------:R-:W-:Y:S02]  /*aa00*/  ISETP.LT.OR P3, PT, R35, 0xc2, !P1 ;  /* 0x000000c22300780c */ /* 0x000fe40004f61670 */
[----:B------:R-:W-:-:S05]  /*aa10*/  F2FP.F16.E4M3.UNPACK_B R0, R0 ;  /* 0x00000000ff00723e */ /* 0x000fca00020006ff */
[----:B------:R-:W-:-:S05]  /*aa20*/  HADD2.F32 R0, -RZ, R0.H0_H0 ;  /* 0x20000000ff007230 */ /* 0x000fca0000004100 */
[----:B------:R-:W-:-:S04]  /*aa30*/  FMUL R0, R0, UR19 ;  /* 0x0000001300007c20 */ /* 0x000fc80008400000 */
[----:B--2---:R-:W-:-:S05]  /*aa40*/  FFMA R0, R2, UR20, R0 ;  /* 0x0000001402007c23 */ /* 0x004fca0008000000 */
[----:B0-----:R-:W-:Y:S02]  /*aa50*/  F2FP.SATFINITE.E4M3.F32.PACK_AB_MERGE_C R3, RZ, R0, RZ ;  /* 0x00000000ff03723e */ /* 0x001fe400048070ff */
[----:B------:R-:W-:-:S03]  /*aa60*/  PRMT R0, RZ, 0x7610, R0 ;  /* 0x00007610ff007816 */ /* 0x000fc60000000000 */
[----:B------:R0:W-:Y:S01]  /*aa70*/  @!P4 STG.E.U8 desc[UR16][R26.64+0xc0], R3 ;  /* 0x0000c0031a00c986 */ /* 0x0001e2000c101110 */
[----:B------:R-:W-:Y:S05]  /*aa80*/  @P3 BRA `(.L_x_239) ;  /* 0x0000000000043947 */ /* 0x000fea0003800000 */
[----:B------:R2:W5:Y:S02]  /*aa90*/  LDG.E.U8 R0, desc[UR16][R30.64+0xc1] ;  /* 0x0000c1101e007981 */ /* 0x000564000c1e1100 */
.L_x_239:
[----:B------:R-:W-:Y:S05]  /*aaa0*/  BSYNC B1 ;  /* 0x0000000000017941 */ /* 0x000fea0003800000 */
.L_x_238:
[----:B------:R-:W3:Y:S01]  /*aab0*/  LDL.LU R2, [R1+0x4] ;  /* 0x0000040001027983 */ /* 0x000ee20000300800 */
[----:B-----5:R-:W-:Y:S01]  /*aac0*/  LOP3.LUT R0, R0, 0xff, RZ, 0xc0, !PT ;  /* 0x000000ff00007812 */ /* 0x020fe200078ec0ff */
[----:B------:R-:W-:Y:S01]  /*aad0*/  BSSY B1, `(.L_x_240) ;  /* 0x000000b000017945 */ /* 0x000fe20003800000 */
[----:B------:R-:W-:Y:S02]  /*aae0*/  ISETP.LT.OR P4, PT, R35, 0xc9, !P0 ;  /* 0x000000c92300780c */ /* 0x000fe40004781670 */
[----:B------:R-:W-:-:S05]  /*aaf0*/  F2FP.F16.E4M3.UNPACK_B R0, R0 ;  /* 0x00000000ff00723e */ /* 0x000fca00020006ff */
[----:B------:R-:W-:-:S05]  /*ab00*/  HADD2.F32 R0, -RZ, R0.H0_H0 ;  /* 0x20000000ff007230 */ /* 0x000fca0000004100 */
[----:B------:R-:W-:-:S04]  /*ab10*/  FMUL R0, R0, UR19 ;  /* 0x0000001300007c20 */ /* 0x000fc80008400000 */
[----:B---3--:R-:W-:-:S05]  /*ab20*/  FFMA R0, R2, UR20, R0 ;  /* 0x0000001402007c23 */ /* 0x008fca0008000000 */
[----:B0-----:R-:W-:Y:S02]  /*ab30*/  F2FP.SATFINITE.E4M3.F32.PACK_AB_MERGE_C R3, RZ, R0, RZ ;  /* 0x00000000ff03723e */ /* 0x001fe400048070ff */
[----:B------:R-:W-:-:S03]  /*ab40*/  PRMT R0, RZ, 0x7610, R0 ;  /* 0x00007610ff007816 */ /* 0x000fc60000000000 */
[----:B------:R0:W-:Y:S01]  /*ab50*/  @!P3 STG.E.U8 desc[UR16][R26.64+0xc1], R3 ;  /* 0x0000c1031a00b986 */ /* 0x0001e2000c101110 */
[----:B------:R-:W-:Y:S05]  /*ab60*/  @P4 BRA `(.L_x_241) ;  /* 0x0000000000044947 */ /* 0x000fea0003800000 */
[----:B------:R3:W5:Y:S02]  /*ab70*/  LDG.E.U8 R0, desc[UR16][R28.64+0xc8] ;  /* 0x0000c8101c007981 */ /* 0x000764000c1e1100 */
.L_x_241:
[----:B------:R-:W-:Y:S05]  /*ab80*/  BSYNC B1 ;  /* 0x0000000000017941 */ /* 0x000fea0003800000 */
.L_x_240:
[----:B------:R-:W2:Y:S01]  /*ab90*/  LDL.LU R2, [R1+0x8] ;  /* 0x0000080001027983 */ /* 0x000ea20000300800 */
        /* <DEDUP_REMOVED lines=12> */
.L_x_243:
[----:B------:R-:W-:Y:S05]  /*ac60*/  BSYNC B1 ;  /* 0x0000000000017941 */ /* 0x000fea0003800000 */
.L_x_242:
        /* <DEDUP_REMOVED lines=13> */
.L_x_245:
[----:B------:R-:W-:Y:S05]  /*ad40*/  BSYNC B1 ;  /* 0x0000000000017941 */ /* 0x000fea0003800000 */
.L_x_244:
        /* <DEDUP_REMOVED lines=13> */
.L_x_247:
[----:B------:R-:W-:Y:S05]  /*ae20*/  BSYNC B1 ;  /* 0x0000000000017941 */ /* 0x000fea0003800000 */
.L_x_246:
        /* <DEDUP_REMOVED lines=13> */
.L_x_249:
[----:B------:R-:W-:Y:S05]  /*af00*/  BSYNC B1 ;  /* 0x0000000000017941 */ /* 0x000fea0003800000 */
.L_x_248:
        /* <DEDUP_REMOVED lines=13> */
.L_x_251:
[----:B------:R-:W-:Y:S05]  /*afe0*/  BSYNC B1 ;  /* 0x0000000000017941 */ /* 0x000fea0003800000 */
.L_x_250:
        /* <DEDUP_REMOVED lines=13> */
.L_x_253:
[----:B------:R-:W-:Y:S05]  /*b0c0*/  BSYNC B1 ;  /* 0x0000000000017941 */ /* 0x000fea0003800000 */
.L_x_252:
        /* <DEDUP_REMOVED lines=13> */
.L_x_255:
[----:B------:R-:W-:Y:S05]  /*b1a0*/  BSYNC B1 ;  /* 0x0000000000017941 */ /* 0x000fea0003800000 */
.L_x_254:
        /* <DEDUP_REMOVED lines=13> */
.L_x_257:
[----:B------:R-:W-:Y:S05]  /*b280*/  BSYNC B1 ;  /* 0x0000000000017941 */ /* 0x000fea0003800000 */
.L_x_256:
        /* <DEDUP_REMOVED lines=13> */
.L_x_259:
[----:B------:R-:W-:Y:S05]  /*b360*/  BSYNC B1 ;  /* 0x0000000000017941 */ /* 0x000fea0003800000 */
.L_x_258:
        /* <DEDUP_REMOVED lines=13> */
.L_x_261:
[----:B------:R-:W-:Y:S05]  /*b440*/  BSYNC B1 ;  /* 0x0000000000017941 */ /* 0x000fea0003800000 */
.L_x_260:
        /* <DEDUP_REMOVED lines=13> */
.L_x_263:
[----:B------:R-:W-:Y:S05]  /*b520*/  BSYNC B1 ;  /* 0x0000000000017941 */ /* 0x000fea0003800000 */
.L_x_262:
        /* <DEDUP_REMOVED lines=13> */
.L_x_265:
[----:B------:R-:W-:Y:S05]  /*b600*/  BSYNC B1 ;  /* 0x0000000000017941 */ /* 0x000fea0003800000 */
.L_x_264:
        /* <DEDUP_REMOVED lines=13> */
.L_x_267:
[----:B------:R-:W-:Y:S05]  /*b6e0*/  BSYNC B1 ;  /* 0x0000000000017941 */ /* 0x000fea0003800000 */
.L_x_266:
        /* <DEDUP_REMOVED lines=13> */
.L_x_269:
[----:B------:R-:W-:Y:S05]  /*b7c0*/  BSYNC B1 ;  /* 0x0000000000017941 */ /* 0x000fea0003800000 */
.L_x_268:
        /* <DEDUP_REMOVED lines=13> */
.L_x_271:
[----:B------:R-:W-:Y:S05]  /*b8a0*/  BSYNC B1 ;  /* 0x0000000000017941 */ /* 0x000fea0003800000 */
.L_x_270:
        /* <DEDUP_REMOVED lines=13> */
.L_x_273:
[----:B------:R-:W-:Y:S05]  /*b980*/  BSYNC B1 ;  /* 0x0000000000017941 */ /* 0x000fea0003800000 */
.L_x_272:
        /* <DEDUP_REMOVED lines=13> */
.L_x_275:
[----:B------:R-:W-:Y:S05]  /*ba60*/  BSYNC B1 ;  /* 0x0000000000017941 */ /* 0x000fea0003800000 */
.L_x_274:
        /* <DEDUP_REMOVED lines=13> */
.L_x_277:
[----:B------:R-:W-:Y:S05]  /*bb40*/  BSYNC B1 ;  /* 0x0000000000017941 */ /* 0x000fea0003800000 */
.L_x_276:
        /* <DEDUP_REMOVED lines=13> */
.L_x_279:
[----:B------:R-:W-:Y:S05]  /*bc20*/  BSYNC B1 ;  /* 0x0000000000017941 */ /* 0x000fea0003800000 */
.L_x_278:
        /* <DEDUP_REMOVED lines=13> */
.L_x_281:
[----:B------:R-:W-:Y:S05]  /*bd00*/  BSYNC B1 ;  /* 0x0000000000017941 */ /* 0x000fea0003800000 */
.L_x_280:
        /* <DEDUP_REMOVED lines=13> */
.L_x_283:
[----:B------:R-:W-:Y:S05]  /*bde0*/  BSYNC B1 ;  /* 0x0000000000017941 */ /* 0x000fea0003800000 */
.L_x_282:
        /* <DEDUP_REMOVED lines=13> */
.L_x_285:
[----:B------:R-:W-:Y:S05]  /*bec0*/  BSYNC B1 ;  /* 0x0000000000017941 */ /* 0x000fea0003800000 */
.L_x_284:
        /* <DEDUP_REMOVED lines=13> */
.L_x_287:
[----:B------:R-:W-:Y:S05]  /*bfa0*/  BSYNC B1 ;  /* 0x0000000000017941 */ /* 0x000fea0003800000 */
.L_x_286:
        /* <DEDUP_REMOVED lines=13> */
.L_x_289:
[----:B------:R-:W-:Y:S05]  /*c080*/  BSYNC B1 ;  /* 0x0000000000017941 */ /* 0x000fea0003800000 */
.L_x_288:
        /* <DEDUP_REMOVED lines=13> */
.L_x_291:
[----:B------:R-:W-:Y:S05]  /*c160*/  BSYNC B1 ;  /* 0x0000000000017941 */ /* 0x000fea0003800000 */
.L_x_290:
        /* <DEDUP_REMOVED lines=13> */
.L_x_293:
[----:B------:R-:W-:Y:S05]  /*c240*/  BSYNC B1 ;  /* 0x0000000000017941 */ /* 0x000fea0003800000 */
.L_x_292:
        /* <DEDUP_REMOVED lines=13> */
.L_x_295:
[----:B------:R-:W-:Y:S05]  /*c320*/  BSYNC B1 ;  /* 0x0000000000017941 */ /* 0x000fea0003800000 */
.L_x_294:
[----:B------:R-:W-:Y:S05]  /*c330*/  @P1 BRA `(.L_x_296) ;  /* 0x0000002000a41947 */ /* 0x000fea0003800000 */
[----:B------:R-:W2:Y:S01]  /*c340*/  LDL.LU R2, [R1+0x74] ;  /* 0x0000740001027983 */ /* 0x000ea20000300800 */
[----:B-----5:R-:W-:-:S04]  /*c350*/  LOP3.LUT R0, R0, 0xff, RZ, 0xc0, !PT ;  /* 0x000000ff00007812 */ /* 0x020fc800078ec0ff */
[----:B------:R-:W-:-:S05]  /*c360*/  F2FP.F16.E4M3.UNPACK_B R0, R0 ;  /* 0x00000000ff00723e */ /* 0x000fca00020006ff */
[----:B------:R-:W-:-:S05]  /*c370*/  HADD2.F32 R0, -RZ, R0.H0_H0 ;  /* 0x20000000ff007230 */ /* 0x000fca0000004100 */
[----:B------:R-:W-:-:S04]  /*c380*/  FMUL R0, R0, UR19 ;  /* 0x0000001300007c20 */ /* 0x000fc80008400000 */
[----:B--2---:R-:W-:-:S05]  /*c390*/  FFMA R0, R2, UR20, R0 ;  /* 0x0000001402007c23 */ /* 0x004fca0008000000 */
[----:B0-----:R-:W-:-:S05]  /*c3a0*/  F2FP.SATFINITE.E4M3.F32.PACK_AB_MERGE_C R3, RZ, R0, RZ ;  /* 0x00000000ff03723e */ /* 0x001fca00048070ff */
[----:B------:R0:W-:Y:S01]  /*c3b0*/  STG.E.U8 desc[UR16][R26.64+0xf9], R3 ;  /* 0x0000f9031a007986 */ /* 0x0001e2000c101110 */
[----:B------:R-:W-:Y:S05]  /*c3c0*/  BRA `(.L_x_296) ;  /* 0x0000002000807947 */ /* 0x000fea0003800000 */
.L_x_39:
[----:B------:R-:W-:Y:S01]  /*c3d0*/  ISETP.GE.AND P1, PT, R38, 0x1, PT ;  /* 0x000000012600780c */ /* 0x000fe20003f26270 */
[----:B------:R-:W-:Y:S01]  /*c3e0*/  FMUL R226, R226, UR20 ;  /* 0x00000014e2e27c20 */ /* 0x000fe20008400000 */
[----:B------:R-:W2:Y:S01]  /*c3f0*/  LDL.LU R227, [R1+0x10] ;  /* 0x0000100001e37983 */ /* 0x000ea20000300800 */
[----:B------:R-:W-:Y:S01]  /*c400*/  ISETP.GE.AND P0, PT, R38, 0x9, PT ;  /* 0x000000092600780c */ /* 0x000fe20003f06270 */
[----:B------:R-:W-:Y:S01]  /*c410*/  FMUL R225, R225, UR20 ;  /* 0x00000014e1e17c20 */ /* 0x000fe20008400000 */
[C---:B------:R-:W-:Y:S02]  /*c420*/  ISETP.LT.OR P4, PT, R35.reuse, 0x1, !P1 ;  /* 0x000000012300780c */ /* 0x040fe40004f81670 */
[C---:B------:R-:W-:Y:S02]  /*c430*/  ISETP.LT.OR P5, PT, R35.reuse, 0x2, !P1 ;  /* 0x000000022300780c */ /* 0x040fe40004fa1670 */
[----:B------:R-:W-:Y:S02]  /*c440*/  F2FP.SATFINITE.E4M3.F32.PACK_AB_MERGE_C R29, RZ, R226, RZ ;  /* 0x000000e2ff1d723e */ /* 0x000fe400048070ff */
[C---:B------:R-:W-:Y:S01]  /*c450*/  ISETP.LT.OR P3, PT, R35.reuse, 0x1, !P0 ;  /* 0x000000012300780c */ /* 0x040fe20004761670 */
[----:B------:R-:W-:Y:S01]  /*c460*/  FMUL R224, R224, UR20 ;  /* 0x00000014e0e07c20 */ /* 0x000fe20008400000 */
[----:B------:R-:W-:Y:S01]  /*c470*/  ISETP.LT.OR P6, PT, R35, 0xa, !P1 ;  /* 0x0000000a2300780c */ /* 0x000fe20004fc1670 */
[----:B------:R-:W-:Y:S01]  /*c480*/  FMUL R223, R223, UR20 ;  /* 0x00000014dfdf7c20 */ /* 0x000fe20008400000 */
[----:B------:R-:W-:Y:S01]  /*c490*/  F2FP.SATFINITE.E4M3.F32.PACK_AB_MERGE_C R225, RZ, R225, RZ ;  /* 0x000000e1ffe1723e */ /* 0x000fe200048070ff */
[----:B------:R-:W-:Y:S01]  /*c4a0*/  FMUL R221, R221, UR20 ;  /* 0x00000014dddd7c20 */ /* 0x000fe20008400000 */
[----:B------:R-:W-:Y:S01]  /*c4b0*/  FMUL R222, R222, UR20 ;  /* 0x00000014dede7c20 */ /* 0x000fe20008400000 */
[----:B------:R0:W-:Y:S01]  /*c4c0*/  @!P4 STG.E.U8 desc[UR16][R24.64], R29 ;  /* 0x0000001d1800c986 */ /* 0x0001e2000c101110 */
[----:B------:R-:W-:-:S02]  /*c4d0*/  ISETP.LT.OR P4, PT, R35, 0x2, !P0 ;  /* 0x000000022300780c */ /* 0x000fc40004781670 */
[----:B------:R-:W-:Y:S01]  /*c4e0*/  F2FP.SATFINITE.E4M3.F32.PACK_AB_MERGE_C R31, RZ, R224, RZ ;  /* 0x000000e0ff1f723e */ /* 0x000fe200048070ff */
[----:B------:R3:W-:Y:S01]  /*c4f0*/  @!P5 STG.E.U8 desc[UR16][R24.64+0x1], R225 ;  /* 0x000001e11800d986 */ /* 0x0007e2000c101110 */
[C---:B------:R-:W-:Y:S02]  /*c500*/  ISETP.LT.OR P5, PT, R35.reuse, 0x9, !P1 ;  /* 0x000000092300780c */ /* 0x040fe40004fa1670 */
[----:B------:R-:W-:Y:S01]  /*c510*/  F2FP.SATFINITE.E4M3.F32.PACK_AB_MERGE_C R223, RZ, R223, RZ ;  /* 0x000000dfffdf723e */ /* 0x000fe200048070ff */
[----:B------:R-:W-:Y:S01]  /*c520*/  FMUL R220, R220, UR20 ;  /* 0x00000014dcdc7c20 */ /* 0x000fe20008400000 */
[----:B------:R-:W-:Y:S01]  /*c530*/  F2FP.SATFINITE.E4M3.F32.PACK_AB_MERGE_C R221, RZ, R221, RZ ;  /* 0x000000ddffdd723e */ /* 0x000fe200048070ff */
[----:B------:R-:W-:Y:S01]  /*c540*/  @!P3 STG.E.U8 desc[UR16][R26.64], R31 ;  /* 0x0000001f1a00b986 */ /* 0x000fe2000c101110 */
[----:B------:R-:W-:-:S03]  /*c550*/  ISETP.LT.OR P3, PT, R35, 0x9, !P0 ;  /* 0x000000092300780c */ /* 0x000fc60004761670 */
[----:B------:R-:W-:Y:S01]  /*c560*/  @!P4 STG.E.U8 desc[UR16][R26.64+0x1], R223 ;  /* 0x000001df1a00c986 */ /* 0x000fe2000c101110 */
[----:B------:R-:W-:-:S03]  /*c570*/  ISETP.LT.OR P4, PT, R35, 0xa, !P0 ;  /* 0x0000000a2300780c */ /* 0x000fc60004781670 */
[----:B------:R-:W-:Y:S01]  /*c580*/  @!P6 STG.E.U8 desc[UR16][R24.64+0x9], R221 ;  /* 0x000009dd1800e986 */ /* 0x000fe2000c101110 */
[----:B------:R-:W-:Y:S01]  /*c590*/  ISETP.LT.OR P6, PT, R35, 0x12, !P1 ;  /* 0x000000122300780c */ /* 0x000fe20004fc1670 */
[----:B------:R-:W-:Y:S01]  /*c5a0*/  FMUL R219, R219, UR20 ;  /* 0x00000014dbdb7c20 */ /* 0x000fe20008400000 */
[----:B0-----:R-:W-:Y:S01]  /*c5b0*/  F2FP.SATFINITE.E4M3.F32.PACK_AB_MERGE_C R29, RZ, R222, RZ ;  /* 0x000000deff1d723e */ /* 0x001fe200048070ff */
[----:B------:R-:W-:Y:S01]  /*c5c0*/  FMUL R217, R217, UR20 ;  /* 0x00000014d9d97c20 */ /* 0x000fe20008400000 */
[----:B------:R-:W4:Y:S01]  /*c5d0*/  LDL.LU R226, [R1+0xc] ;  /* 0x00000c0001e27983 */ /* 0x000f220000300800 */
[----:B------:R-:W-:Y:S02]  /*c5e0*/  F2FP.SATFINITE.E4M3.F32.PACK_AB_MERGE_C R33, RZ, R220, RZ ;  /* 0x000000dcff21723e */ /* 0x000fe400048070ff */
[----:B------:R-:W-:Y:S01]  /*c5f0*/  F2FP.SATFINITE.E4M3.F32.PACK_AB_MERGE_C R219, RZ, R219, RZ ;  /* 0x000000dbffdb723e */ /* 0x000fe200048070ff */
[----:B------:R0:W-:Y:S01]  /*c600*/  @!P5 STG.E.U8 desc[UR16][R24.64+0x8], R29 ;  /* 0x0000081d1800d986 */ /* 0x0001e2000c101110 */
[----:B------:R-:W-:-:S02]  /*c610*/  ISETP.LT.OR P5, PT, R35, 0x11, !P1 ;  /* 0x000000112300780c */ /* 0x000fc40004fa1670 */
[----:B------:R-:W-:Y:S01]  /*c620*/  F2FP.SATFINITE.E4M3.F32.PACK_AB_MERGE_C R217, RZ, R217, RZ ;  /* 0x000000d9ffd9723e */ /* 0x000fe200048070ff */
[----:B---3--:R-:W3:Y:S01]  /*c630*/  LDL.LU R225, [R1+0x8] ;  /* 0x0000080001e17983 */ /* 0x008ee20000300800 */
[----:B------:R-:W-:-:S03]  /*c640*/  FMUL R218, R218, UR20 ;  /* 0x00000014dada7c20 */ /* 0x000fc60008400000 */
[----:B------:R-:W4:Y:S04]  /*c650*/  LDL.LU R224, [R1+0x4] ;  /* 0x0000040001e07983 */ /* 0x000f280000300800 */
[----:B------:R-:W3:Y:S01]  /*c660*/  LDL.LU R222, [R1] ;  /* 0x0000000001de7983 */ /* 0x000ee20000300800 */
[----:B0-----:R-:W-:Y:S01]  /*c670*/  F2FP.SATFINITE.E4M3.F32.PACK_AB_MERGE_C R29, RZ, R218, RZ ;  /* 0x000000daff1d723e */ /* 0x001fe200048070ff */
[----:B------:R-:W-:Y:S01]  /*c680*/  FMUL R216, R216, UR20 ;  /* 0x00000014d8d87c20 */ /* 0x000fe20008400000 */
[----:B------:R-:W-:Y:S01]  /*c690*/  FMUL R215, R215, UR20 ;  /* 0x00000014d7d77c20 */ /* 0x000fe20008400000 */
[----:B------:R0:W-:Y:S01]  /*c6a0*/  @!P3 STG.E.U8 desc[UR16][R26.64+0x8], R33 ;  /* 0x000008211a00b986 */ /* 0x0001e2000c101110 */
[----:B------:R-:W-:Y:S01]  /*c6b0*/  ISETP.LT.OR P3, PT, R35, 0x11, !P0 ;  /* 0x000000112300780c */ /* 0x000fe20004761670 */
[----:B------:R-:W-:Y:S01]  /*c6c0*/  FMUL R213, R213, UR20 ;  /* 0x00000014d5d57c20 */ /* 0x000fe20008400000 */
[----:B------:R-:W-:Y:S01]  /*c6d0*/  F2FP.SATFINITE.E4M3.F32.PACK_AB_MERGE_C R31, RZ, R216, RZ ;  /* 0x000000d8ff1f723e */ /* 0x000fe200048070ff */
[----:B------:R-:W-:Y:S01]  /*c6e0*/  @!P4 STG.E.U8 desc[UR16][R26.64+0x9], R219 ;  /* 0x000009db1a00c986 */ /* 0x000fe2000c101110 */
[C---:B------:R-:W-:Y:S01]  /*c6f0*/  ISETP.LT.OR P4, PT, R35.reuse, 0x12, !P0 ;  /* 0x000000122300780c */ /* 0x040fe20004781670 */
[----:B------:R-:W-:Y:S01]  /*c700*/  FMUL R214, R214, UR20 ;  /* 0x00000014d6d67c20 */ /* 0x000fe20008400000 */
[----:B------:R-:W-:Y:S01]  /*c710*/  F2FP.SATFINITE.E4M3.F32.PACK_AB_MERGE_C R215, RZ, R215, RZ ;  /* 0x000000d7ffd7723e */ /* 0x000fe200048070ff */
[----:B------:R-:W-:Y:S01]  /*c720*/  @!P6 STG.E.U8 desc[UR16][R24.64+0x11], R217 ;  /* 0x000011d91800e986 */ /* 0x000fe2000c101110 */
[C---:B------:R-:W-:Y:S01]  /*c730*/  ISETP.LT.OR P6, PT, R35.reuse, 0x1a, !P1 ;  /* 0x0000001a2300780c */ /* 0x040fe20004fc1670 */
[----:B------:R-:W-:Y:S01]  /*c740*/  FMUL R212, R212, UR20 ;  /* 0x00000014d4d47c20 */ /* 0x000fe20008400000 */
[----:B------:R-:W-:Y:S01]  /*c750*/  F2FP.SATFINITE.E4M3.F32.PACK_AB_MERGE_C R213, RZ, R213, RZ ;  /* 0x000000d5ffd5723e */ /* 0x000fe200048070ff */
[----:B------:R1:W-:Y:S01]  /*c760*/  @!P5 STG.E.U8 desc[UR16][R24.64+0x10], R29 ;  /* 0x0000101d1800d986 */ /* 0x0003e2000c101110 */
[----:B------:R-:W-:Y:S01]  /*c770*/  ISETP.LT.OR P5, PT, R35, 0x19, !P1 ;  /* 0x000000192300780c */ /* 0x000fe20004fa1670 */
[----:B------:R-:W-:Y:S01]  /*c780*/  FMUL R211, R211, UR20 ;  /* 0x00000014d3d37c20 */ /* 0x000fe20008400000 */
[----:B------:R-:W-:Y:S01]  /*c790*/  FMUL R209, R209, UR20 ;  /* 0x00000014d1d17c20 */ /* 0x000fe20008400000 */
[----:B------:R1:W-:Y:S01]  /*c7a0*/  @!P3 STG.E.U8 desc[UR16][R26.64+0x10], R31 ;  /* 0x0000101f1a00b986 */ /* 0x0003e2000c101110 */
[C---:B------:R-:W-:Y:S01]  /*c7b0*/  ISETP.LT.OR P3, PT, R35.reuse, 0x19, !P0 ;  /* 0x000000192300780c */ /* 0x040fe20004761670 */
[----:B------:R-:W-:Y:S01]  /*c7c0*/  FMUL R210, R210, UR20 ;  /* 0x00000014d2d27c20 */ /* 0x000fe20008400000 */
[----:B0-----:R-:W-:Y:S01]  /*c7d0*/  F2FP.SATFINITE.E4M3.F32.PACK_AB_MERGE_C R33, RZ, R212, RZ ;  /* 0x000000d4ff21723e */ /* 0x001fe200048070ff */
[----:B------:R-:W-:Y:S01]  /*c7e0*/  @!P4 STG.E.U8 desc[UR16][R26.64+0x11], R215 ;  /* 0x000011d71a00c986 */ /* 0x000fe2000c101110 */
[C---:B------:R-:W-:Y:S01]  /*c7f0*/  ISETP.LT.OR P4, PT, R35.reuse, 0x1a, !P0 ;  /* 0x0000001a2300780c */ /* 0x040fe20004781670 */
[----:B------:R-:W-:Y:S01]  /*c800*/  FMUL R208, R208, UR20 ;  /* 0x00000014d0d07c20 */ /* 0x000fe20008400000 */
[----:B------:R-:W-:Y:S01]  /*c810*/  F2FP.SATFINITE.E4M3.F32.PACK_AB_MERGE_C R211, RZ, R211, RZ ;  /* 0x000000d3ffd3723e */ /* 0x000fe200048070ff */
[----:B------:R-:W-:Y:S01]  /*c820*/  @!P6 STG.E.U8 desc[UR16][R24.64+0x19], R213 ;  /* 0x000019d51800e986 */ /* 0x000fe2000c101110 */
[----:B------:R-:W-:Y:S01]  /*c830*/  ISETP.LT.OR P6, PT, R35, 0x22, !P1 ;  /* 0x000000222300780c */ /* 0x000fe20004fc1670 */
[----:B------:R-:W-:Y:S01]  /*c840*/  FMUL R207, R207, UR20 ;  /* 0x00000014cfcf7c20 */ /* 0x000fe20008400000 */
[----:B-1----:R-:W-:Y:S01]  /*c850*/  F2FP.SATFINITE.E4M3.F32.PACK_AB_MERGE_C R29, RZ, R214, RZ ;  /* 0x000000d6ff1d723e */ /* 0x002fe200048070ff */
[----:B------:R-:W-:Y:S01]  /*c860*/  FMUL R205, R205, UR20 ;  /* 0x00000014cdcd7c20 */ /* 0x000fe20008400000 */
[----:B------:R-:W-:Y:S01]  /*c870*/  F2FP.SATFINITE.E4M3.F32.PACK_AB_MERGE_C R209, RZ, R209, RZ ;  /* 0x000000d1ffd1723e */ /* 0x000fe200048070ff */
[----:B------:R-:W-:Y:S01]  /*c880*/  FMUL R206, R206, UR20 ;  /* 0x00000014cece7c20 */ /* 0x000fe20008400000 */
[----:B------:R-:W-:Y:S01]  /*c890*/  F2FP.SATFINITE.E4M3.F32.PACK_AB_MERGE_C R31, RZ, R208, RZ ;  /* 0x000000d0ff1f723e */ /* 0x000fe200048070ff */
[----:B------:R0:W-:Y:S01]  /*c8a0*/  @!P5 STG.E.U8 desc[UR16][R24.64+0x18], R29 ;  /* 0x0000181d1800d986 */ /* 0x0001e2000c101110 */
[C---:B------:R-:W-:Y:S01]  /*c8b0*/  ISETP.LT.OR P5, PT, R35.reuse, 0x21, !P1 ;  /* 0x000000212300780c */ /* 0x040fe20004fa1670 */
[----:B------:R-:W-:Y:S01]  /*c8c0*/  FMUL R204, R204, UR20 ;  /* 0x00000014cccc7c20 */ /* 0x000fe20008400000 */
[----:B------:R-:W-:Y:S01]  /*c8d0*/  F2FP.SATFINITE.E4M3.F32.PACK_AB_MERGE_C R207, RZ, R207, RZ ;  /* 0x000000cfffcf723e */ /* 0x000fe200048070ff */
[----:B------:R1:W-:Y:S01]  /*c8e0*/  @!P3 STG.E.U8 desc[UR16][R26.64+0x18], R33 ;  /* 0x000018211a00b986 */ /* 0x0003e2000c101110 */
[----:B------:R-:W-:Y:S01]  /*c8f0*/  ISETP.LT.OR P3, PT, R35, 0x21, !P0 ;  /* 0x000000212300780c */ /* 0x000fe20004761670 */
[----:B------:R-:W-:Y:S01]  /*c900*/  FMUL R203, R203, UR20 ;  /* 0x00000014cbcb7c20 */ /* 0x000fe20008400000 */
[----:B------:R-:W-:Y:S01]  /*c910*/  F2FP.SATFINITE.E4M3.F32.PACK_AB_MERGE_C R205, RZ, R205, RZ ;  /* 0x000000cdffcd723e */ /* 0x000fe200048070ff */
[----:B------:R-:W-:Y:S01]  /*c920*/  @!P4 STG.E.U8 desc[UR16][R26.64+0x19], R211 ;  /* 0x000019d31a00c986 */ /* 0x000fe2000c101110 */
[----:B------:R-:W-:Y:S01]  /*c930*/  ISETP.LT.OR P4, PT, R35, 0x22, !P0 ;  /* 0x000000222300780c */ /* 0x000fe20004781670 */
[----:B------:R-:W-:Y:S01]  /*c940*/  FMUL R201, R201, UR20 ;  /* 0x00000014c9c97c20 */ /* 0x000fe20008400000 */
[----:B------:R-:W-:Y:S01]  /*c950*/  F2FP.SATFINITE.E4M3.F32.PACK_AB_MERGE_C R203, RZ, R203, RZ ;  /* 0x000000cbffcb723e */ /* 0x000fe200048070ff */
[----:B------:R-:W-:Y:S01]  /*c960*/  @!P6 STG.E.U8 desc[UR16][R24.64+0x21], R209 ;  /* 0x000021d11800e986 */ /* 0x000fe2000c101110 */
[----:B------:R-:W-:Y:S01]  /*c970*/  ISETP.LT.OR P6, PT, R35, 0x2a, !P1 ;  /* 0x0000002a2300780c */ /* 0x000fe20004fc1670 */
[----:B------:R-:W-:Y:S01]  /*c980*/  FMUL R202, R202, UR20 ;  /* 0x00000014caca7c20 */ /* 0x000fe20008400000 */
[----:B0-----:R-:W-:Y:S01]  /*c990*/  F2FP.SATFINITE.E4M3.F32.PACK_AB_MERGE_C R29, RZ, R210, RZ ;  /* 0x000000d2ff1d723e */ /* 0x001fe200048070ff */
[----:B------:R-:W-:Y:S01]  /*c9a0*/  FMUL R200, R200, UR20 ;  /* 0x00000014c8c87c20 */ /* 0x000fe20008400000 */
[----:B-1----:R-:W-:Y:S01]  /*c9b0*/  F2FP.SATFINITE.E4M3.F32.PACK_AB_MERGE_C R33, RZ, R204, RZ ;  /* 0x000000ccff21723e */ /* 0x002fe200048070ff */
[----:B------:R-:W-:Y:S01]  /*c9c0*/  FMUL R199, R199, UR20 ;  /* 0x00000014c7c77c20 */ /* 0x000fe20008400000 */
[----:B------:R-:W-:Y:S01]  /*c9d0*/  F2FP.SATFINITE.E4M3.F32.PACK_AB_MERGE_C R201, RZ, R201, RZ ;  /* 0x000000c9ffc9723e */ /* 0x000fe200048070ff */
[----:B------:R0:W-:Y:S01]  /*c9e0*/  @!P5 STG.E.U8 desc[UR16][R24.64+0x20], R29 ;  /* 0x0000201d1800d986 */ /* 0x0001e2000c101110 */
[----:B------:R-:W-:Y:S01]  /*c9f0*/  ISETP.LT.OR P5, PT, R35, 0x29, !P1 ;  /* 0x000000292300780c */ /* 0x000fe20004fa1670 */
[----:B------:R-:W-:Y:S01]  /*ca00*/  FMUL R197, R197, UR20 ;  /* 0x00000014c5c57c20 */ /* 0x000fe20008400000 */
[----:B------:R-:W-:Y:S01]  /*ca10*/  F2FP.SATFINITE.E4M3.F32.PACK_AB_MERGE_C R199, RZ, R199, RZ ;  /* 0x000000c7ffc7723e */ /* 0x000fe200048070ff */
[----:B------:R1:W-:Y:S01]  /*ca20*/  @!P3 STG.E.U8 desc[UR16][R26.64+0x20], R31 ;  /* 0x0000201f1a00b986 */ /* 0x0003e2000c101110 */
[C---:B------:R-:W-:Y:S01]  /*ca30*/  ISETP.LT.OR P3, PT, R35.reuse, 0x29, !P0 ;  /* 0x000000292300780c */ /* 0x040fe20004761670 */
[----:B------:R-:W-:Y:S01]  /*ca40*/  FMUL R198, R198, UR20 ;  /* 0x00000014c6c67c20 */ /* 0x000fe20008400000 */
[----:B------:R-:W-:Y:S01]  /*ca50*/  F2FP.SATFINITE.E4M3.F32.PACK_AB_MERGE_C R197, RZ, R197, RZ ;  /* 0x000000c5ffc5723e */ /* 0x000fe200048070ff */
[----:B------:R-:W-:Y:S01]  /*ca60*/  @!P4 STG.E.U8 desc[UR16][R26.64+0x21], R207 ;  /* 0x000021cf1a00c986 */ /* 0x000fe2000c101110 */
[----:B------:R-:W-:Y:S01]  /*ca70*/  ISETP.LT.OR P4, PT, R35, 0x2a, !P0 ;  /* 0x0000002a2300780c */ /* 0x000fe20004781670 */
[----:B------:R-:W-:Y:S01]  /*ca80*/  FMUL R196, R196, UR20 ;  /* 0x00000014c4c47c20 */ /* 0x000fe20008400000 */
[----:B------:R-:W-:Y:S01]  /*ca90*/  FMUL R195, R195, UR20 ;  /* 0x00000014c3c37c20 */ /* 0x000fe20008400000 */
        /* <DEDUP_REMOVED lines=27> */
[----:B------:R-:W-:Y:S01]  /*cc50*/  FMUL R186, R186, UR20 ;  /* 0x00000014baba7c20 */ /* 0x000fe20008400000 */
        /* <DEDUP_REMOVED lines=156> */
[----:B-----5:R-:W-:Y:S01]  /*d620*/  FMUL R0, R0, UR20 ;  /* 0x0000001400007c20 */ /* 0x020fe20008400000 */
[----:B-1----:R-:W-:Y:S01]  /*d630*/  F2FP.SATFINITE.E4M3.F32.PACK_AB_MERGE_C R33, RZ, R164, RZ ;  /* 0x000000a4ff21723e */ /* 0x002fe200048070ff */
        /* <DEDUP_REMOVED lines=9> */
[----:B------:R-:W-:Y:S01]  /*d6d0*/  FMUL R4, R4, UR20 ;  /* 0x0000001404047c20 */ /* 0x000fe20008400000 */
[----:B------:R-:W-:Y:S01]  /*d6e0*/  @!P4 STG.E.U8 desc[UR16][R26.64+0x71], R167 ;  /* 0x000071a71a00c986 */ /* 0x000fe2000c101110 */
[----:B------:R-:W-:-:S03]  /*d6f0*/  ISETP.LT.OR P4, PT, R35, 0x7a, !P0 ;  /* 0x0000007a2300780c */ /* 0x000fc60004781670 */
[----:B------:R-:W-:Y:S01]  /*d700*/  @!P6 STG.E.U8 desc[UR16][R24.64+0x79], R165 ;  /* 0x000079a51800e986 */ /* 0x000fe2000c101110 */
[----:B------:R-:W-:Y:S02]  /*d710*/  ISETP.LT.OR P6, PT, R35, 0x82, !P1 ;  /* 0x000000822300780c */ /* 0x000fe40004fc1670 */
[----:B0-----:R-:W-:Y:S01]  /*d720*/  F2FP.SATFINITE.E4M3.F32.PACK_AB_MERGE_C R29, RZ, R166, RZ ;  /* 0x000000a6ff1d723e */ /* 0x001fe200048070ff */
[----:B------:R-:W4:Y:S01]  /*d730*/  LDL.LU R220, [R1+0x14] ;  /* 0x0000140001dc7983 */ /* 0x000f220000300800 */
[----:B-1----:R-:W-:-:S03]  /*d740*/  F2FP.SATFINITE.E4M3.F32.PACK_AB_MERGE_C R31, RZ, R160, RZ ;  /* 0x000000a0ff1f723e */ /* 0x002fc600048070ff */
[----:B------:R0:W-:Y:S01]  /*d750*/  @!P5 STG.E.U8 desc[UR16][R24.64+0x78], R29 ;  /* 0x0000781d1800d986 */ /* 0x0001e2000c101110 */
[----:B------:R-:W-:-:S03]  /*d760*/  ISETP.LT.OR P5, PT, R35, 0x81, !P1 ;  /* 0x000000812300780c */ /* 0x000fc60004fa1670 */
[----:B------:R1:W-:Y:S01]  /*d770*/  @!P3 STG.E.U8 desc[UR16][R26.64+0x78], R33 ;  /* 0x000078211a00b986 */ /* 0x0003e2000c101110 */
[----:B------:R-:W-:-:S03]  /*d780*/  ISETP.LT.OR P3, PT, R35, 0x81, !P0 ;  /* 0x000000812300780c */ /* 0x000fc60004761670 */
        /* <DEDUP_REMOVED lines=26> */
[----:B0-----:R-:W-:Y:S02]  /*d930*/  F2FP.SATFINITE.E4M3.F32.PACK_AB_MERGE_C R29, RZ, R154, RZ ;  /* 0x0000009aff1d723e */ /* 0x001fe400048070ff */
[----:B-1----:R-:W-:-:S03]  /*d940*/  F2FP.SATFINITE.E4M3.F32.PACK_AB_MERGE_C R33, RZ, R20, RZ ;  /* 0x00000014ff21723e */ /* 0x002fc600048070ff */
[----:B------:R0:W-:Y:S01]  /*d950*/  @!P5 STG.E.U8 desc[UR16][R24.64+0x90], R29 ;  /* 0x0000901d1800d986 */ /* 0x0001e2000c101110 */
[----:B------:R-:W-:-:S03]  /*d960*/  ISETP.LT.OR P5, PT, R35, 0x99, !P1 ;  /* 0x000000992300780c */ /* 0x000fc60004fa1670 */
[----:B------:R-:W-:Y:S01]  /*d970*/  @!P3 STG.E.U8 desc[UR16][R26.64+0x90], R31 ;  /* 0x0000901f1a00b986 */ /* 0x000fe2000c101110 */
[----:B------:R-:W-:-:S03]  /*d980*/  ISETP.LT.OR P3, PT, R35, 0x99, !P0 ;  /* 0x000000992300780c */ /* 0x000fc60004761670 */
[----:B------:R1:W-:Y:S01]  /*d990*/  @!P4 STG.E.U8 desc[UR16][R26.64+0x91], R23 ;  /* 0x000091171a00c986 */ /* 0x0003e2000c101110 */
[----:B------:R-:W-:-:S03]  /*d9a0*/  ISETP.LT.OR P4, PT, R35, 0x9a, !P0 ;  /* 0x0000009a2300780c */ /* 0x000fc60004781670 */
[----:B------:R2:W-:Y:S01]  /*d9b0*/  @!P6 STG.E.U8 desc[UR16][R24.64+0x99], R21 ;  /* 0x000099151800e986 */ /* 0x0005e2000c101110 */
[----:B------:R-:W-:Y:S02]  /*d9c0*/  ISETP.LT.OR P6, PT, R35, 0xa2, !P1 ;  /* 0x000000a22300780c */ /* 0x000fe40004fc1670 */
[----:B0-----:R-:W-:-:S05]  /*d9d0*/  F2FP.SATFINITE.E4M3.F32.PACK_AB_MERGE_C R29, RZ, R22, RZ ;  /* 0x00000016ff1d723e */ /* 0x001fca00048070ff */
[----:B------:R-:W-:Y:S01]  /*d9e0*/  @!P5 STG.E.U8 desc[UR16][R24.64+0x98], R29 ;  /* 0x0000981d1800d986 */ /* 0x000fe2000c101110 */
[C---:B------:R-:W-:Y:S02]  /*d9f0*/  ISETP.LT.OR P5, PT, R35.reuse, 0xa1, !P1 ;  /* 0x000000a12300780c */ /* 0x040fe40004fa1670 */
[----:B-1----:R-:W-:Y:S01]  /*da00*/  F2FP.SATFINITE.E4M3.F32.PACK_AB_MERGE_C R23, RZ, R18, RZ ;  /* 0x00000012ff17723e */ /* 0x002fe200048070ff */
[----:B------:R-:W-:Y:S01]  /*da10*/  @!P3 STG.E.U8 desc[UR16][R26.64+0x98], R33 ;  /* 0x000098211a00b986 */ /* 0x000fe2000c101110 */
[C---:B------:R-:W-:Y:S02]  /*da20*/  ISETP.LT.OR P3, PT, R35.reuse, 0xa1, !P0 ;  /* 0x000000a12300780c */ /* 0x040fe40004761670 */
[----:B--2---:R-:W-:Y:S01]  /*da30*/  F2FP.SATFINITE.E4M3.F32.PACK_AB_MERGE_C R21, RZ, R16, RZ ;  /* 0x00000010ff15723e */ /* 0x004fe200048070ff */
[----:B------:R0:W-:Y:S01]  /*da40*/  @!P4 STG.E.U8 desc[UR16][R26.64+0x99], R19 ;  /* 0x000099131a00c986 */ /* 0x0001e2000c101110 */
[----:B------:R-:W-:-:S03]  /*da50*/  ISETP.LT.OR P4, PT, R35, 0xa2, !P0 ;  /* 0x000000a22300780c */ /* 0x000fc60004781670 */
[----:B------:R1:W-:Y:S01]  /*da60*/  @!P6 STG.E.U8 desc[UR16][R24.64+0xa1], R17 ;  /* 0x0000a1111800e986 */ /* 0x0003e2000c101110 */
[----:B------:R-:W-:-:S03]  /*da70*/  ISETP.LT.OR P6, PT, R35, 0xaa, !P1 ;  /* 0x000000aa2300780c */ /* 0x000fc60004fc1670 */
[----:B------:R-:W-:Y:S01]  /*da80*/  @!P5 STG.E.U8 desc[UR16][R24.64+0xa0], R23 ;  /* 0x0000a0171800d986 */ /* 0x000fe2000c101110 */
[----:B------:R-:W-:-:S03]  /*da90*/  ISETP.LT.OR P5, PT, R35, 0xa9, !P1 ;  /* 0x000000a92300780c */ /* 0x000fc60004fa1670 */
[----:B------:R-:W-:Y:S01]  /*daa0*/  @!P3 STG.E.U8 desc[UR16][R26.64+0xa0], R21 ;  /* 0x0000a0151a00b986 */ /* 0x000fe2000c101110 */
[C---:B------:R-:W-:Y:S02]  /*dab0*/  ISETP.LT.OR P3, PT, R35.reuse, 0xa9, !P0 ;  /* 0x000000a92300780c */ /* 0x040fe40004761670 */
[----:B0-----:R-:W-:Y:S01]  /*dac0*/  F2FP.SATFINITE.E4M3.F32.PACK_AB_MERGE_C R19, RZ, R14, RZ ;  /* 0x0000000eff13723e */ /* 0x001fe200048070ff */
[----:B------:R0:W-:Y:S01]  /*dad0*/  @!P4 STG.E.U8 desc[UR16][R26.64+0xa1], R15 ;  /* 0x0000a10f1a00c986 */ /* 0x0001e2000c101110 */
[C---:B------:R-:W-:Y:S02]  /*dae0*/  ISETP.LT.OR P4, PT, R35.reuse, 0xaa, !P0 ;  /* 0x000000aa2300780c */ /* 0x040fe40004781670 */
[----:B-1----:R-:W-:Y:S01]  /*daf0*/  F2FP.SATFINITE.E4M3.F32.PACK_AB_MERGE_C R17, RZ, R12, RZ ;  /* 0x0000000cff11723e */ /* 0x002fe200048070ff */
        /* <DEDUP_REMOVED lines=15> */
[----:B0-----:R-:W-:Y:S02]  /*dbf0*/  F2FP.SATFINITE.E4M3.F32.PACK_AB_MERGE_C R11, RZ, R6, RZ ;  /* 0x00000006ff0b723e */ /* 0x001fe400048070ff */
[C---:B------:R-:W-:Y:S01]  /*dc00*/  ISETP.LT.OR P3, PT, R35.reuse, 0xb9, !P0 ;  /* 0x000000b92300780c */ /* 0x040fe20004761670 */
[----:B------:R0:W-:Y:S01]  /*dc10*/  @!P4 STG.E.U8 desc[UR16][R26.64+0xb1], R7 ;  /* 0x0000b1071a00c986 */ /* 0x0001e2000c101110 */
[----:B-1----:R-:W-:Y:S02]  /*dc20*/  F2FP.SATFINITE.E4M3.F32.PACK_AB_MERGE_C R9, RZ, R4, RZ ;  /* 0x00000004ff09723e */ /* 0x002fe400048070ff */
[----:B------:R-:W-:Y:S01]  /*dc30*/  ISETP.LT.OR P4, PT, R35, 0xba, !P0 ;  /* 0x000000ba2300780c */ /* 0x000fe20004781670 */
[----:B------:R1:W-:Y:S04]  /*dc40*/  @!P6 STG.E.U8 desc[UR16][R24.64+0xb9], R5 ;  /* 0x0000b9051800e986 */ /* 0x0003e8000c101110 */
[----:B------:R2:W-:Y:S01]  /*dc50*/  @!P5 STG.E.U8 desc[UR16][R24.64+0xb8], R11 ;  /* 0x0000b80b1800d986 */ /* 0x0005e2000c101110 */
[----:B------:R-:W-:Y:S01]  /*dc60*/  FMUL R4, R227, UR20 ;  /* 0x00000014e3047c20 */ /* 0x000fe20008400000 */
[----:B------:R-:W-:-:S02]  /*dc70*/  ISETP.LT.OR P5, PT, R35, 0xc1, !P1 ;  /* 0x000000c12300780c */ /* 0x000fc40004fa1670 */
[----:B0-----:R-:W-:Y:S02]  /*dc80*/  F2FP.SATFINITE.E4M3.F32.PACK_AB_MERGE_C R7, RZ, R3, RZ ;  /* 0x00000003ff07723e */ /* 0x001fe400048070ff */
[----:B-1----:R-:W-:Y:S01]  /*dc90*/  F2FP.SATFINITE.E4M3.F32.PACK_AB_MERGE_C R5, RZ, R0, RZ ;  /* 0x00000000ff05723e */ /* 0x002fe200048070ff */
[----:B---3--:R-:W-:Y:S01]  /*dca0*/  FMUL R0, R222, UR20 ;  /* 0x00000014de007c20 */ /* 0x008fe20008400000 */
[----:B------:R-:W-:Y:S01]  /*dcb0*/  ISETP.LT.OR P6, PT, R35, 0xc2, !P1 ;  /* 0x000000c22300780c */ /* 0x000fe20004fc1670 */
[----:B------:R-:W3:Y:S01]  /*dcc0*/  LDL.LU R222, [R1+0x20] ;  /* 0x0000200001de7983 */ /* 0x000ee20000300800 */
[----:B--2---:R-:W-:Y:S02]  /*dcd0*/  F2FP.SATFINITE.E4M3.F32.PACK_AB_MERGE_C R11, RZ, R2, RZ ;  /* 0x00000002ff0b723e */ /* 0x004fe400048070ff */
[----:B------:R-:W-:Y:S01]  /*dce0*/  F2FP.SATFINITE.E4M3.F32.PACK_AB_MERGE_C R13, RZ, R0, RZ ;  /* 0x00000000ff0d723e */ /* 0x000fe200048070ff */
[----:B----4-:R-:W-:Y:S01]  /*dcf0*/  FMUL R0, R224, UR20 ;  /* 0x00000014e0007c20 */ /* 0x010fe20008400000 */
[----:B------:R-:W-:Y:S01]  /*dd00*/  FMUL R2, R225, UR20 ;  /* 0x00000014e1027c20 */ /* 0x000fe20008400000 */
[----:B------:R-:W2:Y:S04]  /*dd10*/  LDL.LU R224, [R1+0x24] ;  /* 0x0000240001e07983 */ /* 0x000ea80000300800 */
[----:B------:R-:W4:Y:S01]  /*dd20*/  LDL.LU R225, [R1+0x28] ;  /* 0x0000280001e17983 */ /* 0x000f220000300800 */
[----:B------:R-:W-:-:S03]  /*dd30*/  FMUL R3, R226, UR20 ;  /* 0x00000014e2037c20 */ /* 0x000fc60008400000 */
[----:B------:R-:W4:Y:S04]  /*dd40*/  LDL.LU R226, [R1+0x2c] ;  /* 0x00002c0001e27983 */ /* 0x000f280000300800 */
[----:B------:R-:W4:Y:S04]  /*dd50*/  LDL.LU R227, [R1+0x30] ;  /* 0x0000300001e37983 */ /* 0x000f280000300800 */
[----:B------:R-:W-:Y:S01]  /*dd60*/  @!P3 STG.E.U8 desc[UR16][R26.64+0xb8], R9 ;  /* 0x0000b8091a00b986 */ /* 0x000fe2000c101110 */
[----:B------:R-:W-:-:S03]  /*dd70*/  ISETP.LT.OR P3, PT, R35, 0xc1, !P0 ;  /* 0x000000c12300780c */ /* 0x000fc60004761670 */
[----:B------:R0:W-:Y:S01]  /*dd80*/  @!P4 STG.E.U8 desc[UR16][R26.64+0xb9], R7 ;  /* 0x0000b9071a00c986 */ /* 0x0001e2000c101110 */
[----:B------:R-:W-:-:S03]  /*dd90*/  ISETP.LT.OR P4, PT, R35, 0xc2, !P0 ;  /* 0x000000c22300780c */ /* 0x000fc60004781670 */
[----:B------:R-:W-:Y:S01]  /*dda0*/  @!P5 STG.E.U8 desc[UR16][R24.64+0xc0], R11 ;  /* 0x0000c00b1800d986 */ /* 0x000fe2000c101110 */
[----:B------:R-:W-:-:S03]  /*ddb0*/  ISETP.LT.OR P5, PT, R35, 0xc9, !P1 ;  /* 0x000000c92300780c */ /* 0x000fc60004fa1670 */
[----:B------:R1:W-:Y:S01]  /*ddc0*/  @!P6 STG.E.U8 desc[UR16][R24.64+0xc1], R5 ;  /* 0x0000c1051800e986 */ /* 0x0003e2000c101110 */
[----:B0-----:R-:W-:-:S03]  /*ddd0*/  F2FP.SATFINITE.E4M3.F32.PACK_AB_MERGE_C R7, RZ, R0, RZ ;  /* 0x00000000ff07723e */ /* 0x001fc600048070ff */
[----:B------:R-:W-:Y:S01]  /*dde0*/  @!P3 STG.E.U8 desc[UR16][R26.64+0xc0], R13 ;  /* 0x0000c00d1a00b986 */ /* 0x000fe2000c101110 */
[C---:B------:R-:W-:Y:S02]  /*ddf0*/  ISETP.LT.OR P6, PT, R35.reuse, 0xca, !P1 ;  /* 0x000000ca2300780c */ /* 0x040fe40004fc1670 */
[----:B-1----:R-:W-:Y:S01]  /*de00*/  F2FP.SATFINITE.E4M3.F32.PACK_AB_MERGE_C R5, RZ, R2, RZ ;  /* 0x00000002ff05723e */ /* 0x002fe200048070ff */
[----:B------:R0:W-:Y:S01]  /*de10*/  @!P4 STG.E.U8 desc[UR16][R26.64+0xc1], R7 ;  /* 0x0000c1071a00c986 */ /* 0x0001e2000c101110 */
[C---:B------:R-:W-:Y:S02]  /*de20*/  ISETP.LT.OR P3, PT, R35.reuse, 0xc9, !P0 ;  /* 0x000000c92300780c */ /* 0x040fe40004761670 */
[C---:B------:R-:W-:Y:S01]  /*de30*/  ISETP.LT.OR P4, PT, R35.reuse, 0xca, !P0 ;  /* 0x000000ca2300780c */ /* 0x040fe20004781670 */
[----:B------:R1:W-:Y:S01]  /*de40*/  @!P5 STG.E.U8 desc[UR16][R24.64+0xc8], R5 ;  /* 0x0000c8051800d986 */ /* 0x0003e2000c101110 */
[----:B------:R-:W-:Y:S02]  /*de50*/  ISETP.LT.OR P5, PT, R35, 0xd1, !P1 ;  /* 0x000000d12300780c */ /* 0x000fe40004fa1670 */
[----:B------:R-:W-:-:S02]  /*de60*/  F2FP.SATFINITE.E4M3.F32.PACK_AB_MERGE_C R9, RZ, R3, RZ ;  /* 0x00000003ff09723e */ /* 0x000fc400048070ff */
[----:B------:R-:W-:-:S03]  /*de70*/  F2FP.SATFINITE.E4M3.F32.PACK_AB_MERGE_C R11, RZ, R4, RZ ;  /* 0x00000004ff0b723e */ /* 0x000fc600048070ff */
[----:B------:R1:W-:Y:S04]  /*de80*/  @!P6 STG.E.U8 desc[UR16][R24.64+0xc9], R9 ;  /* 0x0000c9091800e986 */ /* 0x0003e8000c101110 */
[----:B------:R-:W-:Y:S01]  /*de90*/  @!P3 STG.E.U8 desc[UR16][R26.64+0xc8], R11 ;  /* 0x0000c80b1a00b986 */ /* 0x000fe2000c101110 */
[----:B------:R-:W-:-:S03]  /*dea0*/  FMUL R0, R220, UR20 ;  /* 0x00000014dc007c20 */ /* 0x000fc60008400000 */
[----:B------:R-:W4:Y:S02]  /*deb0*/  LDL.LU R220, [R1+0x34] ;  /* 0x0000340001dc7983 */ /* 0x000f240000300800 */
[----:B0-----:R-:W-:Y:S01]  /*dec0*/  F2FP.SATFINITE.E4M3.F32.PACK_AB_MERGE_C R7, RZ, R0, RZ ;  /* 0x00000000ff07723e */ /* 0x001fe200048070ff */
[----:B------:R-:W-:Y:S02]  /*ded0*/  FMUL R2, R221, UR20 ;  /* 0x00000014dd027c20 */ /* 0x000fe40008400000 */
[----:B------:R-:W4:Y:S03]  /*dee0*/  LDL.LU R221, [R1+0x38] ;  /* 0x0000380001dd7983 */ /* 0x000f260000300800 */
[----:B-1----:R-:W-:Y:S01]  /*def0*/  F2FP.SATFINITE.E4M3.F32.PACK_AB_MERGE_C R5, RZ, R2, RZ ;  /* 0x00000002ff05723e */ /* 0x002fe200048070ff */
[----:B------:R-:W-:Y:S04]  /*df00*/  @!P4 STG.E.U8 desc[UR16][R26.64+0xc9], R7 ;  /* 0x0000c9071a00c986 */ /* 0x000fe8000c101110 */
[----:B------:R0:W-:Y:S01]  /*df10*/  @!P5 STG.E.U8 desc[UR16][R24.64+0xd0], R5 ;  /* 0x0000d0051800d986 */ /* 0x0001e2000c101110 */
[----:B------:R-:W-:-:S03]  /*df20*/  FMUL R3, R223, UR20 ;  /* 0x00000014df037c20 */ /* 0x000fc60008400000 */
[----:B------:R-:W4:Y:S02]  /*df30*/  LDL.LU R223, [R1+0x3c] ;  /* 0x00003c0001df7983 */ /* 0x000f240000300800 */
[----:B------:R-:W-:Y:S01]  /*df40*/  F2FP.SATFINITE.E4M3.F32.PACK_AB_MERGE_C R9, RZ, R3, RZ ;  /* 0x00000003ff09723e */ /* 0x000fe200048070ff */
[----:B---3--:R-:W-:Y:S02]  /*df50*/  FMUL R0, R222, UR20 ;  /* 0x00000014de007c20 */ /* 0x008fe40008400000 */
[----:B------:R-:W3:Y:S03]  /*df60*/  LDL.LU R222, [R1+0x40] ;  /* 0x0000400001de7983 */ /* 0x000ee60000300800 */
[----:B------:R-:W-:Y:S01]  /*df70*/  F2FP.SATFINITE.E4M3.F32.PACK_AB_MERGE_C R13, RZ, R0, RZ ;  /* 0x00000000ff0d723e */ /* 0x000fe200048070ff */
[----:B--2---:R-:W-:Y:S02]  /*df80*/  FMUL R2, R224, UR20 ;  /* 0x00000014e0027c20 */ /* 0x004fe40008400000 */
[----:B------:R-:W2:Y:S01]  /*df90*/  LDL.LU R224, [R1+0x44] ;  /* 0x0000440001e07983 */ /* 0x000ea20000300800 */
[----:B----4-:R-:W-:-:S03]  /*dfa0*/  FMUL R0, R225, UR20 ;  /* 0x00000014e1007c20 */ /* 0x010fc60008400000 */
[----:B------:R-:W4:Y:S01]  /*dfb0*/  LDL.LU R225, [R1+0x48] ;  /* 0x0000480001e17983 */ /* 0x000f220000300800 */
[----:B------:R-:W-:Y:S01]  /*dfc0*/  FMUL R3, R226, UR20 ;  /* 0x00000014e2037c20 */ /* 0x000fe20008400000 */
[----:B0-----:R-:W-:Y:S02]  /*dfd0*/  F2FP.SATFINITE.E4M3.F32.PACK_AB_MERGE_C R5, RZ, R0, RZ ;  /* 0x00000000ff05723e */ /* 0x001fe400048070ff */
[----:B------:R-:W4:Y:S01]  /*dfe0*/  LDL.LU R226, [R1+0x4c] ;  /* 0x00004c0001e27983 */ /* 0x000f220000300800 */
[----:B------:R-:W-:-:S03]  /*dff0*/  FMUL R0, R227, UR20 ;  /* 0x00000014e3007c20 */ /* 0x000fc60008400000 */
[----:B------:R-:W4:Y:S01]  /*e000*/  LDL.LU R227, [R1+0x50] ;  /* 0x0000500001e37983 */ /* 0x000f220000300800 */
[C---:B------:R-:W-:Y:S02]  /*e010*/  ISETP.LT.OR P6, PT, R35.reuse, 0xd2, !P1 ;  /* 0x000000d22300780c */ /* 0x040fe40004fc1670 */
[C---:B------:R-:W-:Y:S01]  /*e020*/  ISETP.LT.OR P4, PT, R35.reuse, 0xd2, !P0 ;  /* 0x000000d22300780c */ /* 0x040fe20004781670 */
[----:B------:R-:W4:Y:S01]  /*e030*/  LDL.LU R218, [R1+0x54] ;  /* 0x0000540001da7983 */ /* 0x000f220000300800 */
[C---:B------:R-:W-:Y:S02]  /*e040*/  ISETP.LT.OR P3, PT, R35.reuse, 0xd1, !P0 ;  /* 0x000000d12300780c */ /* 0x040fe40004761670 */
[----:B------:R-:W-:Y:S02]  /*e050*/  ISETP.LT.OR P5, PT, R35, 0xd9, !P1 ;  /* 0x000000d92300780c */ /* 0x000fe40004fa1670 */
[----:B------:R-:W-:Y:S02]  /*e060*/  F2FP.SATFINITE.E4M3.F32.PACK_AB_MERGE_C R7, RZ, R2, RZ ;  /* 0x00000002ff07723e */ /* 0x000fe400048070ff */
[----:B------:R-:W-:-:S03]  /*e070*/  F2FP.SATFINITE.E4M3.F32.PACK_AB_MERGE_C R11, RZ, R0, RZ ;  /* 0x00000000ff0b723e */ /* 0x000fc600048070ff */
[----:B------:R0:W-:Y:S01]  /*e080*/  @!P6 STG.E.U8 desc[UR16][R24.64+0xd1], R9 ;  /* 0x0000d1091800e986 */ /* 0x0001e2000c101110 */
[----:B------:R-:W-:-:S03]  /*e090*/  ISETP.LT.OR P6, PT, R35, 0xda, !P1 ;  /* 0x000000da2300780c */ /* 0x000fc60004fc1670 */
[----:B------:R-:W-:Y:S01]  /*e0a0*/  @!P4 STG.E.U8 desc[UR16][R26.64+0xd1], R7 ;  /* 0x0000d1071a00c986 */ /* 0x000fe2000c101110 */
[----:B------:R-:W-:-:S03]  /*e0b0*/  ISETP.LT.OR P4, PT, R35, 0xda, !P0 ;  /* 0x000000da2300780c */ /* 0x000fc60004781670 */
[----:B------:R-:W-:Y:S01]  /*e0c0*/  @!P3 STG.E.U8 desc[UR16][R26.64+0xd0], R13 ;  /* 0x0000d00d1a00b986 */ /* 0x000fe2000c101110 */
[----:B0-----:R-:W-:-:S03]  /*e0d0*/  F2FP.SATFINITE.E4M3.F32.PACK_AB_MERGE_C R9, RZ, R3, RZ ;  /* 0x00000003ff09723e */ /* 0x001fc600048070ff */
[----:B------:R0:W-:Y:S04]  /*e0e0*/  @!P5 STG.E.U8 desc[UR16][R24.64+0xd8], R5 ;  /* 0x0000d8051800d986 */ /* 0x0001e8000c101110 */
[----:B------:R1:W-:Y:S01]  /*e0f0*/  @!P6 STG.E.U8 desc[UR16][R24.64+0xd9], R9 ;  /* 0x0000d9091800e986 */ /* 0x0003e2000c101110 */
[----:B------:R-:W-:-:S03]  /*e100*/  FMUL R0, R220, UR20 ;  /* 0x00000014dc007c20 */ /* 0x000fc60008400000 */
[----:B------:R-:W4:Y:S02]  /*e110*/  LDL.LU R220, [R1+0x58] ;  /* 0x0000580001dc7983 */ /* 0x000f240000300800 */
[----:B0-----:R-:W-:Y:S01]  /*e120*/  F2FP.SATFINITE.E4M3.F32.PACK_AB_MERGE_C R5, RZ, R0, RZ ;  /* 0x00000000ff05723e */ /* 0x001fe200048070ff */
[----:B------:R-:W-:Y:S02]  /*e130*/  FMUL R2, R221, UR20 ;  /* 0x00000014dd027c20 */ /* 0x000fe40008400000 */
[----:B------:R-:W4:Y:S03]  /*e140*/  LDL.LU R221, [R1+0x5c] ;  /* 0x00005c0001dd7983 */ /* 0x000f260000300800 */
[----:B------:R-:W-:Y:S01]  /*e150*/  F2FP.SATFINITE.E4M3.F32.PACK_AB_MERGE_C R7, RZ, R2, RZ ;  /* 0x00000002ff07723e */ /* 0x000fe200048070ff */
[----:B------:R0:W-:Y:S01]  /*e160*/  @!P4 STG.E.U8 desc[UR16][R26.64+0xd9], R5 ;  /* 0x0000d9051a00c986 */ /* 0x0001e2000c101110 */
[----:B------:R-:W-:-:S03]  /*e170*/  FMUL R3, R223, UR20 ;  /* 0x00000014df037c20 */ /* 0x000fc60008400000 */
[----:B------:R-:W4:Y:S02]  /*e180*/  LDL.LU R223, [R1+0x60] ;  /* 0x0000600001df7983 */ /* 0x000f240000300800 */
[----:B-1----:R-:W-:Y:S01]  /*e190*/  F2FP.SATFINITE.E4M3.F32.PACK_AB_MERGE_C R9, RZ, R3, RZ ;  /* 0x00000003ff09723e */ /* 0x002fe200048070ff */
[----:B---3--:R-:W-:Y:S02]  /*e1a0*/  FMUL R4, R222, UR20 ;  /* 0x00000014de047c20 */ /* 0x008fe40008400000 */
[----:B------:R-:W3:Y:S01]  /*e1b0*/  LDL.LU R222, [R1+0x64] ;  /* 0x0000640001de7983 */ /* 0x000ee20000300800 */
[----:B--2---:R-:W-:-:S03]  /*e1c0*/  FMUL R0, R224, UR20 ;  /* 0x00000014e0007c20 */ /* 0x004fc60008400000 */
[----:B------:R-:W2:Y:S01]  /*e1d0*/  LDL.LU R224, [R1+0x68] ;  /* 0x0000680001e07983 */ /* 0x000ea20000300800 */
[----:B----4-:R-:W-:Y:S01]  /*e1e0*/  FMUL R2, R225, UR20 ;  /* 0x00000014e1027c20 */ /* 0x010fe20008400000 */
[----:B0-----:R-:W-:Y:S02]  /*e1f0*/  F2FP.SATFINITE.E4M3.F32.PACK_AB_MERGE_C R5, RZ, R0, RZ ;  /* 0x00000000ff05723e */ /* 0x001fe400048070ff */
[----:B------:R-:W4:Y:S01]  /*e200*/  LDL.LU R225, [R1+0x6c] ;  /* 0x00006c0001e17983 */ /* 0x000f220000300800 */
[----:B------:R-:W-:-:S03]  /*e210*/  FMUL R3, R226, UR20 ;  /* 0x00000014e2037c20 */ /* 0x000fc60008400000 */
[----:B------:R-:W4:Y:S01]  /*e220*/  LDL.LU R226, [R1+0x70] ;  /* 0x0000700001e27983 */ /* 0x000f220000300800 */
[----:B------:R-:W-:-:S03]  /*e230*/  FMUL R0, R227, UR20 ;  /* 0x00000014e3007c20 */ /* 0x000fc60008400000 */
[----:B------:R-:W4:Y:S01]  /*e240*/  LDL.LU R227, [R1+0x74] ;  /* 0x0000740001e37983 */ /* 0x000f220000300800 */
[C---:B------:R-:W-:Y:S02]  /*e250*/  ISETP.LT.OR P3, PT, R35.reuse, 0xd9, !P0 ;  /* 0x000000d92300780c */ /* 0x040fe40004761670 */
[C---:B------:R-:W-:Y:S02]  /*e260*/  ISETP.LT.OR P5, PT, R35.reuse, 0xe1, !P1 ;  /* 0x000000e12300780c */ /* 0x040fe40004fa1670 */
[C---:B------:R-:W-:Y:S02]  /*e270*/  ISETP.LT.OR P6, PT, R35.reuse, 0xe2, !P1 ;  /* 0x000000e22300780c */ /* 0x040fe40004fc1670 */
[----:B------:R-:W-:-:S07]  /*e280*/  ISETP.LT.OR P4, PT, R35, 0xe2, !P0 ;  /* 0x000000e22300780c */ /* 0x000fce0004781670 */
[----:B------:R-:W-:Y:S01]  /*e290*/  @!P3 STG.E.U8 desc[UR16][R26.64+0xd8], R11 ;  /* 0x0000d80b1a00b986 */ /* 0x000fe2000c101110 */
[----:B------:R-:W-:-:S03]  /*e2a0*/  ISETP.LT.OR P3, PT, R35, 0xe1, !P0 ;  /* 0x000000e12300780c */ /* 0x000fc60004761670 */
[----:B------:R0:W-:Y:S01]  /*e2b0*/  @!P5 STG.E.U8 desc[UR16][R24.64+0xe0], R7 ;  /* 0x0000e0071800d986 */ /* 0x0001e2000c101110 */
[----:B------:R-:W-:-:S03]  /*e2c0*/  ISETP.LT.OR P5, PT, R35, 0xe9, !P1 ;  /* 0x000000e92300780c */ /* 0x000fc60004fa1670 */
[----:B------:R1:W-:Y:S01]  /*e2d0*/  @!P6 STG.E.U8 desc[UR16][R24.64+0xe1], R9 ;  /* 0x0000e1091800e986 */ /* 0x0003e2000c101110 */
[----:B------:R-:W-:Y:S02]  /*e2e0*/  ISETP.LT.OR P6, PT, R35, 0xea, !P1 ;  /* 0x000000ea2300780c */ /* 0x000fe40004fc1670 */
[----:B------:R-:W-:Y:S01]  /*e2f0*/  F2FP.SATFINITE.E4M3.F32.PACK_AB_MERGE_C R13, RZ, R4, RZ ;  /* 0x00000004ff0d723e */ /* 0x000fe200048070ff */
[----:B------:R1:W-:Y:S01]  /*e300*/  @!P4 STG.E.U8 desc[UR16][R26.64+0xe1], R5 ;  /* 0x0000e1051a00c986 */ /* 0x0003e2000c101110 */
[----:B0-----:R-:W-:-:S03]  /*e310*/  F2FP.SATFINITE.E4M3.F32.PACK_AB_MERGE_C R7, RZ, R2, RZ ;  /* 0x00000002ff07723e */ /* 0x001fc600048070ff */
[----:B------:R-:W-:Y:S01]  /*e320*/  @!P3 STG.E.U8 desc[UR16][R26.64+0xe0], R13 ;  /* 0x0000e00d1a00b986 */ /* 0x000fe2000c101110 */
[----:B-1----:R-:W-:-:S03]  /*e330*/  F2FP.SATFINITE.E4M3.F32.PACK_AB_MERGE_C R9, RZ, R3, RZ ;  /* 0x00000003ff09723e */ /* 0x002fc600048070ff */
[----:B------:R0:W-:Y:S01]  /*e340*/  @!P5 STG.E.U8 desc[UR16][R24.64+0xe8], R7 ;  /* 0x0000e8071800d986 */ /* 0x0001e2000c101110 */
[C---:B------:R-:W-:Y:S02]  /*e350*/  ISETP.LT.OR P3, PT, R35.reuse, 0xe9, !P0 ;  /* 0x000000e92300780c */ /* 0x040fe40004761670 */
[C---:B------:R-:W-:Y:S01]  /*e360*/  ISETP.LT.OR P4, PT, R35.reuse, 0xea, !P0 ;  /* 0x000000ea2300780c */ /* 0x040fe20004781670 */
[----:B------:R1:W-:Y:S01]  /*e370*/  @!P6 STG.E.U8 desc[UR16][R24.64+0xe9], R9 ;  /* 0x0000e9091800e986 */ /* 0x0003e2000c101110 */
[C---:B------:R-:W-:Y:S01]  /*e380*/  ISETP.LT.OR P5, PT, R35.reuse, 0xf1, !P1 ;  /* 0x000000f12300780c */ /* 0x040fe20004fa1670 */
[----:B------:R-:W-:Y:S01]  /*e390*/  FMUL R2, R218, UR20 ;  /* 0x00000014da027c20 */ /* 0x000fe20008400000 */
[----:B------:R-:W-:Y:S02]  /*e3a0*/  ISETP.LT.OR P6, PT, R35, 0xf2, !P1 ;  /* 0x000000f22300780c */ /* 0x000fe40004fc1670 */
[----:B------:R-:W-:Y:S02]  /*e3b0*/  F2FP.SATFINITE.E4M3.F32.PACK_AB_MERGE_C R11, RZ, R0, RZ ;  /* 0x00000000ff0b723e */ /* 0x000fe400048070ff */
[----:B------:R-:W-:-:S03]  /*e3c0*/  F2FP.SATFINITE.E4M3.F32.PACK_AB_MERGE_C R5, RZ, R2, RZ ;  /* 0x00000002ff05723e */ /* 0x000fc600048070ff */
[----:B------:R-:W-:Y:S01]  /*e3d0*/  @!P3 STG.E.U8 desc[UR16][R26.64+0xe8], R11 ;  /* 0x0000e80b1a00b986 */ /* 0x000fe2000c101110 */
[----:B------:R-:W-:-:S03]  /*e3e0*/  ISETP.LT.OR P3, PT, R35, 0xf1, !P0 ;  /* 0x000000f12300780c */ /* 0x000fc60004761670 */
[----:B------:R-:W-:Y:S01]  /*e3f0*/  @!P4 STG.E.U8 desc[UR16][R26.64+0xe9], R5 ;  /* 0x0000e9051a00c986 */ /* 0x000fe2000c101110 */
[C---:B------:R-:W-:Y:S02]  /*e400*/  ISETP.LT.OR P4, PT, R35.reuse, 0xf9, !P1 ;  /* 0x000000f92300780c */ /* 0x040fe40004f81670 */
[----:B------:R-:W-:Y:S01]  /*e410*/  ISETP.LT.OR P1, PT, R35, 0xfa, !P1 ;  /* 0x000000fa2300780c */ /* 0x000fe20004f21670 */
[----:B------:R-:W-:-:S05]  /*e420*/  FMUL R0, R220, UR20 ;  /* 0x00000014dc007c20 */ /* 0x000fca0008400000 */
[----:B0-----:R-:W-:-:S05]  /*e430*/  F2FP.SATFINITE.E4M3.F32.PACK_AB_MERGE_C R7, RZ, R0, RZ ;  /* 0x00000000ff07723e */ /* 0x001fca00048070ff */
[----:B------:R0:W-:Y:S01]  /*e440*/  @!P5 STG.E.U8 desc[UR16][R24.64+0xf0], R7 ;  /* 0x0000f0071800d986 */ /* 0x0001e2000c101110 */
[----:B------:R-:W-:-:S05]  /*e450*/  FMUL R3, R221, UR20 ;  /* 0x00000014dd037c20 */ /* 0x000fca0008400000 */
[----:B-1----:R-:W-:Y:S02]  /*e460*/  F2FP.SATFINITE.E4M3.F32.PACK_AB_MERGE_C R9, RZ, R3, RZ ;  /* 0x00000003ff09723e */ /* 0x002fe400048070ff */
[----:B------:R-:W-:-:S03]  /*e470*/  ISETP.LT.OR P5, PT, R35, 0xf2, !P0 ;  /* 0x000000f22300780c */ /* 0x000fc600047a1670 */
[----:B------:R1:W-:Y:S01]  /*e480*/  @!P6 STG.E.U8 desc[UR16][R24.64+0xf1], R9 ;  /* 0x0000f1091800e986 */ /* 0x0003e2000c101110 */
[C---:B------:R-:W-:Y:S02]  /*e490*/  ISETP.LT.OR P6, PT, R35.reuse, 0xf9, !P0 ;  /* 0x000000f92300780c */ /* 0x040fe400047c1670 */
[----:B------:R-:W-:Y:S01]  /*e4a0*/  ISETP.LT.OR P0, PT, R35, 0xfa, !P0 ;  /* 0x000000fa2300780c */ /* 0x000fe20004701670 */
[----:B------:R-:W-:-:S05]  /*e4b0*/  FMUL R0, R223, UR20 ;  /* 0x00000014df007c20 */ /* 0x000fca0008400000 */
[----:B------:R-:W-:-:S05]  /*e4c0*/  F2FP.SATFINITE.E4M3.F32.PACK_AB_MERGE_C R13, RZ, R0, RZ ;  /* 0x00000000ff0d723e */ /* 0x000fca00048070ff */
[----:B------:R0:W-:Y:S01]  /*e4d0*/  @!P3 STG.E.U8 desc[UR16][R26.64+0xf0], R13 ;  /* 0x0000f00d1a00b986 */ /* 0x0001e2000c101110 */
[----:B---3--:R-:W-:Y:S01]  /*e4e0*/  FMUL R0, R222, UR20 ;  /* 0x00000014de007c20 */ /* 0x008fe20008400000 */
[----:B--2---:R-:W-:Y:S01]  /*e4f0*/  FMUL R2, R224, UR20 ;  /* 0x00000014e0027c20 */ /* 0x004fe20008400000 */
[----:B----4-:R-:W-:-:S03]  /*e500*/  FMUL R3, R225, UR20 ;  /* 0x00000014e1037c20 */ /* 0x010fc60008400000 */
[----:B0-----:R-:W-:Y:S01]  /*e510*/  F2FP.SATFINITE.E4M3.F32.PACK_AB_MERGE_C R7, RZ, R0, RZ ;  /* 0x00000000ff07723e */ /* 0x001fe200048070ff */
[----:B------:R-:W-:Y:S01]  /*e520*/  FMUL R4, R226, UR20 ;  /* 0x00000014e2047c20 */ /* 0x000fe20008400000 */
[----:B------:R-:W-:Y:S01]  /*e530*/  FMUL R5, R227, UR20 ;  /* 0x00000014e3057c20 */ /* 0x000fe20008400000 */
[----:B-1----:R-:W-:Y:S02]  /*e540*/  F2FP.SATFINITE.E4M3.F32.PACK_AB_MERGE_C R9, RZ, R2, RZ ;  /* 0x00000002ff09723e */ /* 0x002fe400048070ff */
[----:B------:R-:W-:Y:S02]  /*e550*/  F2FP.SATFINITE.E4M3.F32.PACK_AB_MERGE_C R3, RZ, R3, RZ ;  /* 0x00000003ff03723e */ /* 0x000fe400048070ff */
[----:B------:R-:W-:Y:S02]  /*e560*/  F2FP.SATFINITE.E4M3.F32.PACK_AB_MERGE_C R11, RZ, R4, RZ ;  /* 0x00000004ff0b723e */ /* 0x000fe400048070ff */
[----:B------:R-:W-:Y:S01]  /*e570*/  F2FP.SATFINITE.E4M3.F32.PACK_AB_MERGE_C R5, RZ, R5, RZ ;  /* 0x00000005ff05723e */ /* 0x000fe200048070ff */
[----:B------:R0:W-:Y:S04]  /*e580*/  @!P5 STG.E.U8 desc[UR16][R26.64+0xf1], R7 ;  /* 0x0000f1071a00d986 */ /* 0x0001e8000c101110 */
[----:B------:R0:W-:Y:S04]  /*e590*/  @!P4 STG.E.U8 desc[UR16][R24.64+0xf8], R9 ;  /* 0x0000f8091800c986 */ /* 0x0001e8000c101110 */
[----:B------:R0:W-:Y:S04]  /*e5a0*/  @!P1 STG.E.U8 desc[UR16][R24.64+0xf9], R3 ;  /* 0x0000f90318009986 */ /* 0x0001e8000c101110 */
[----:B------:R0:W-:Y:S04]  /*e5b0*/  @!P6 STG.E.U8 desc[UR16][R26.64+0xf8], R11 ;  /* 0x0000f80b1a00e986 */ /* 0x0001e8000c101110 */
[----:B------:R0:W-:Y:S02]  /*e5c0*/  @!P0 STG.E.U8 desc[UR16][R26.64+0xf9], R5 ;  /* 0x0000f9051a008986 */ /* 0x0001e4000c101110 */
.L_x_296:
[----:B------:R-:W-:Y:S05]  /*e5d0*/  BSYNC B0 ;  /* 0x0000000000007941 */ /* 0x000fea0003800000 */
.L_x_38:
[----:B0-----:R-:W2:Y:S04]  /*e5e0*/  LDL.LU R3, [R1+0x80] ;  /* 0x0000800001037983 */ /* 0x001ea80000300800 */
[----:B-----5:R-:W2:Y:S01]  /*e5f0*/  LDL.LU R2, [R1+0x84] ;  /* 0x0000840001027983 */ /* 0x020ea20000300800 */
[----:B------:R-:W-:Y:S01]  /*e600*/  ULDC UR6, c[0x0][0xc] ;  /* 0x0000030000067ab9 */ /* 0x000fe20000000800 */
[----:B------:R-:W-:Y:S01]  /*e610*/  ULDC UR7, c[0x0][0x10] ;  /* 0x0000040000077ab9 */ /* 0x000fe20000000800 */
[----:B------:R-:W2:Y:S01]  /*e620*/  LDC R5, c[0x0][0x14] ;  /* 0x00000500ff057b82 */ /* 0x000ea20000000800 */
[----:B------:R-:W-:Y:S01]  /*e630*/  UIMAD.WIDE.U32 UR6, UR6, UR7, URZ ;  /* 0x00000007060672a5 */ /* 0x000fe2000f8e003f */
[----:B------:R-:W-:Y:S01]  /*e640*/  PRMT R0, RZ, 0x7610, R0 ;  /* 0x00007610ff007816 */ /* 0x000fe20000000000 */
[----:B------:R-:W-:-:S04]  /*e650*/  UMOV UR22, 0xffffffff ;  /* 0xffffffff00167882 */ /* 0x000fc80000000000 */
[----:B--2---:R-:W-:-:S04]  /*e660*/  IMAD.WIDE.U32 R2, R5, UR6, R2 ;  /* 0x0000000605027c25 */ /* 0x004fc8000f8e0002 */
[----:B------:R-:W-:Y:S01]  /*e670*/  IMAD R5, R5, UR7, RZ ;  /* 0x0000000705057c24 */ /* 0x000fe2000f8e02ff */
[----:B------:R-:W-:Y:S01]  /*e680*/  ULDC.64 UR6, c[0x0][0x650] ;  /* 0x0001940000067ab9 */ /* 0x000fe20000000a00 */
[----:B------:R-:W-:Y:S01]  /*e690*/  IMAD.MOV.U32 R19, RZ, RZ, R2 ;  /* 0x000000ffff137224 */ /* 0x000fe200078e0002 */
[----:B------:R-:W-:Y:S01]  /*e6a0*/  ISETP.GE.U32.AND P0, PT, R2, UR6, PT ;  /* 0x0000000602007c0c */ /* 0x000fe2000bf06070 */
[----:B------:R-:W-:Y:S02]  /*e6b0*/  IMAD.IADD R22, R3, 0x1, R5 ;  /* 0x0000000103167824 */ /* 0x000fe400078e0205 */
[----:B------:R-:W-:-:S03]  /*e6c0*/  IMAD.MOV.U32 R2, RZ, RZ, -0x1 ;  /* 0xffffffffff027424 */ /* 0x000fc600078e00ff */
[----:B------:R0:W-:Y:S01]  /*e6d0*/  STL [R1+0x80], R22 ;  /* 0x0000801601007387 */ /* 0x0001e20000100800 */
[----:B------:R-:W-:-:S03]  /*e6e0*/  ISETP.GE.U32.AND.EX P0, PT, R22, UR7, PT, P0 ;  /* 0x0000000716007c0c */ /* 0x000fc6000bf06100 */
[----:B------:R0:W-:Y:S04]  /*e6f0*/  STL [R1+0x84], R19 ;  /* 0x0000841301007387 */ /* 0x0001e80000100800 */
[----:B------:R0:W-:Y:S06]  /*e700*/  STL [R1+0x88], R2 ;  /* 0x0000880201007387 */ /* 0x0001ec0000100800 */
[----:B------:R-:W-:Y:S05]  /*e710*/  @P0 BRA `(.L_x_297) ;  /* 0x00000004006c0947 */ /* 0x000fea0003800000 */
[----:B------:R-:W2:Y:S01]  /*e720*/  S2R R14, SR_CTAID.X ;  /* 0x00000000000e7919 */ /* 0x000ea20000002500 */
[----:B------:R-:W5:Y:S01]  /*e730*/  LDC.64 R8, c[0x0][0x628] ;  /* 0x00018a00ff087b82 */ /* 0x000f620000000a00 */
[----:B------:R-:W-:Y:S01]  /*e740*/  ULDC UR6, c[0x0][0x150] ;  /* 0x0000540000067ab9 */ /* 0x000fe20000000800 */
[----:B------:R-:W-:Y:S01]  /*e750*/  IMAD.MOV.U32 R6, RZ, RZ, R19 ;  /* 0x000000ffff067224 */ /* 0x000fe200078e0013 */
[----:B------:R-:W0:Y:S01]  /*e760*/  S2R R16, SR_CTAID.Y ;  /* 0x0000000000107919 */ /* 0x000e220000002600 */
[----:B------:R-:W-:-:S04]  /*e770*/  IMAD.MOV.U32 R7, RZ, RZ, R22 ;  /* 0x000000ffff077224 */ /* 0x000fc800078e0016 */
[----:B------:R-:W0:Y:S08]  /*e780*/  LDC R17, c[0x0][0x144] ;  /* 0x00005100ff117b82 */ /* 0x000e300000000800 */
[----:B------:R-:W0:Y:S08]  /*e790*/  LDC R10, c[0x0][0x630] ;  /* 0x00018c00ff0a7b82 */ /* 0x000e300000000800 */
[----:B------:R-:W0:Y:S01]  /*e7a0*/  LDC.64 R12, c[0x0][0x620] ;  /* 0x00018800ff0c7b82 */ /* 0x000e220000000a00 */
[----:B-----5:R-:W-:-:S04]  /*e7b0*/  ISETP.NE.U32.AND P0, PT, R8, RZ, PT ;  /* 0x000000ff0800720c */ /* 0x020fc80003f05070 */
[----:B------:R-:W-:Y:S02]  /*e7c0*/  ISETP.NE.AND.EX P0, PT, R9, RZ, PT, P0 ;  /* 0x000000ff0900720c */ /* 0x000fe40003f05300 */
[----:B--2---:R-:W-:-:S05]  /*e7d0*/  I2FP.F32.U32 R0, R14 ;  /* 0x0000000e00007245 */ /* 0x004fca0000201000 */
[----:B------:R-:W-:-:S04]  /*e7e0*/  FMUL R0, R0, UR6 ;  /* 0x0000000600007c20 */ /* 0x000fc80008400000 */
[----:B------:R2:W0:Y:S02]  /*e7f0*/  F2I.U32.TRUNC.NTZ R15, R0 ;  /* 0x00000000000f7305 */ /* 0x000424000020f000 */
[----:B------:R-:W-:Y:S05]  /*e800*/  @!P0 BRA `(.L_x_298) ;  /* 0x0000000000288947 */ /* 0x000fea0003800000 */
[----:B--2---:R-:W2:Y:S02]  /*e810*/  LDC R0, c[0x0][0x634] ;  /* 0x00018d00ff007b82 */ /* 0x004ea40000000800 */
[----:B--2---:R-:W-:-:S05]  /*e820*/  IADD3 R7, P0, R19, R0, RZ ;  /* 0x0000000013077210 */ /* 0x004fca0007f1e0ff */
[----:B------:R-:W-:-:S04]  /*e830*/  IMAD.X R11, RZ, RZ, R22, P0 ;  /* 0x000000ffff0b7224 */ /* 0x000fc800000e0616 */
[----:B0-----:R-:W-:-:S04]  /*e840*/  IMAD.WIDE.U32 R2, R11, R8, RZ ;  /* 0x000000080b027225 */ /* 0x001fc800078e00ff */
[----:B------:R-:W-:-:S04]  /*e850*/  IMAD.WIDE.U32 R4, P0, R7, R9, R2 ;  /* 0x0000000907047225 */ /* 0x000fc80007800002 */
[----:B------:R-:W-:-:S04]  /*e860*/  IMAD.WIDE.U32 R2, R7, R8, RZ ;  /* 0x0000000807027225 */ /* 0x000fc800078e00ff */
[----:B------:R-:W-:Y:S01]  /*e870*/  IMAD.X R7, RZ, RZ, RZ, P0 ;  /* 0x000000ffff077224 */ /* 0x000fe200000e06ff */
[----:B------:R-:W-:Y:S01]  /*e880*/  IADD3 RZ, P0, R3, R4, RZ ;  /* 0x0000000403ff7210 */ /* 0x000fe20007f1e0ff */
[----:B------:R-:W-:-:S04]  /*e890*/  IMAD.MOV.U32 R6, RZ, RZ, R5 ;  /* 0x000000ffff067224 */ /* 0x000fc800078e0005 */
[----:B------:R-:W-:-:S08]  /*e8a0*/  IMAD.WIDE.U32.X R6, R11, R9, R6, P0 ;  /* 0x000000090b067225 */ /* 0x000fd000000e0406 */
.L_x_298:
[-CC-:B0-----:R-:W-:Y:S01]  /*e8b0*/  SHF.R.U64 R24, R6, R10.reuse, R7.reuse ;  /* 0x0000000a06187219 */ /* 0x181fe20000001207 */
[----:B------:R-:W0:Y:S01]  /*e8c0*/  LDC.64 R20, c[0x0][0x640] ;  /* 0x00019000ff147b82 */ /* 0x000e220000000a00 */
[----:B--2---:R-:W-:Y:S01]  /*e8d0*/  SHF.R.U32.HI R0, RZ, R10, R7 ;  /* 0x0000000aff007219 */ /* 0x004fe20000011607 */
[----:B------:R-:W-:Y:S01]  /*e8e0*/  IMAD.MOV.U32 R2, RZ, RZ, R19 ;  /* 0x000000ffff027224 */ /* 0x000fe200078e0013 */
[----:B------:R-:W-:Y:S01]  /*e8f0*/  IADD3 R5, P0, RZ, -R24, RZ ;  /* 0x80000018ff057210 */ /* 0x000fe20007f1e0ff */
[----:B------:R-:W-:Y:S01]  /*e900*/  IMAD.MOV R15, RZ, RZ, -R15 ;  /* 0x000000ffff0f7224 */ /* 0x000fe200078e0a0f */
[----:B------:R-:W-:Y:S01]  /*e910*/  ULDC UR6, c[0x0][0x154] ;  /* 0x0000550000067ab9 */ /* 0x000fe20000000800 */
[----:B------:R-:W-:Y:S02]  /*e920*/  IMAD.MOV.U32 R7, RZ, RZ, 0x1 ;  /* 0x00000001ff077424 */ /* 0x000fe400078e00ff */
[----:B------:R-:W2:Y:S01]  /*e930*/  LDC R4, c[0x0][0x618] ;  /* 0x00018600ff047b82 */ /* 0x000ea20000000800 */
[----:B------:R-:W-:-:S02]  /*e940*/  IMAD.X R3, RZ, RZ, ~R0, P0 ;  /* 0x000000ffff037224 */ /* 0x000fc400000e0e00 */
[----:B------:R-:W-:Y:S02]  /*e950*/  IMAD R15, R17, R15, R14 ;  /* 0x0000000f110f7224 */ /* 0x000fe400078e020e */
[-C--:B------:R-:W-:Y:S02]  /*e960*/  IMAD R0, R3, R12.reuse, RZ ;  /* 0x0000000c03007224 */ /* 0x080fe400078e02ff */
[----:B------:R-:W-:Y:S01]  /*e970*/  IMAD.MOV.U32 R3, RZ, RZ, R22 ;  /* 0x000000ffff037224 */ /* 0x000fe200078e0016 */
[----:B------:R-:W5:Y:S01]  /*e980*/  LDC R6, c[0x0][0x608] ;  /* 0x00018200ff067b82 */ /* 0x000f620000000800 */
[----:B------:R-:W-:-:S04]  /*e990*/  IMAD.WIDE.U32 R2, R5, R12, R2 ;  /* 0x0000000c05027225 */ /* 0x000fc800078e0002 */
[----:B------:R-:W-:-:S03]  /*e9a0*/  IMAD R5, R5, R13, R0 ;  /* 0x0000000d05057224 */ /* 0x000fc600078e0200 */
[----:B------:R-:W1:Y:S01]  /*e9b0*/  LDC R18, c[0x0][0x658] ;  /* 0x00019600ff127b82 */ /* 0x000e620000000800 */
[----:B------:R-:W-:Y:S01]  /*e9c0*/  I2FP.F32.U32 R0, R16 ;  /* 0x0000001000007245 */ /* 0x000fe20000201000 */
[----:B------:R-:W-:Y:S01]  /*e9d0*/  IMAD.IADD R3, R3, 0x1, R5 ;  /* 0x0000000103037824 */ /* 0x000fe200078e0205 */
[----:B0-----:R-:W-:Y:S01]  /*e9e0*/  ISETP.NE.U32.AND P0, PT, R20, RZ, PT ;  /* 0x000000ff1400720c */ /* 0x001fe20003f05070 */
[----:B------:R-:W-:Y:S02]  /*e9f0*/  IMAD.MOV.U32 R5, RZ, RZ, -0x1 ;  /* 0xffffffffff057424 */ /* 0x000fe400078e00ff */
[----:B------:R-:W-:Y:S02]  /*ea00*/  FMUL R0, R0, UR6 ;  /* 0x0000000600007c20 */ /* 0x000fe40008400000 */
[----:B------:R-:W0:Y:S01]  /*ea10*/  LDC R13, c[0x0][0x148] ;  /* 0x00005200ff0d7b82 */ /* 0x000e220000000800 */
[----:B--2---:R-:W-:Y:S01]  /*ea20*/  SHF.R.U64 R10, R2, R4, R3 ;  /* 0x00000004020a7219 */ /* 0x004fe20000001203 */
[----:B------:R2:W0:Y:S01]  /*ea30*/  F2I.U32.TRUNC.NTZ R12, R0 ;  /* 0x00000000000c7305 */ /* 0x000422000020f000 */
[----:B------:R-:W-:-:S02]  /*ea40*/  ISETP.NE.AND.EX P0, PT, R21, RZ, PT, P0 ;  /* 0x000000ff1500720c */ /* 0x000fc40003f05300 */
[----:B------:R-:W-:-:S03]  /*ea50*/  SHF.R.U32.HI R3, RZ, R4, R3 ;  /* 0x00000004ff037219 */ /* 0x000fc60000011603 */
[----:B------:R-:W0:Y:S01]  /*ea60*/  LDC R14, c[0x0][0x600] ;  /* 0x00018000ff0e7b82 */ /* 0x000e220000000800 */
[-CC-:B-----5:R-:W-:Y:S02]  /*ea70*/  SHF.R.U64 R8, R10, R6.reuse, R3.reuse ;  /* 0x000000060a087219 */ /* 0x1a0fe40000001203 */
[----:B------:R-:W-:-:S05]  /*ea80*/  SHF.R.U32.HI R3, RZ, R6, R3 ;  /* 0x00000006ff037219 */ /* 0x000fca0000011603 */
[----:B------:R-:W0:Y:S01]  /*ea90*/  LDC R19, c[0x0][0x648] ;  /* 0x00019200ff137b82 */ /* 0x000e220000000800 */
[-CC-:B-1----:R-:W-:Y:S02]  /*eaa0*/  SHF.R.U64 R11, R8, R18.reuse, R3.reuse ;  /* 0x00000012080b7219 */ /* 0x182fe40000001203 */
[-C--:B------:R-:W-:Y:S02]  /*eab0*/  SHF.L.U32 R5, R5, R18.reuse, RZ ;  /* 0x0000001205057219 */ /* 0x080fe400000006ff */
[-C--:B------:R-:W-:Y:S01]  /*eac0*/  SHF.R.U32.HI R3, RZ, R18.reuse, R3 ;  /* 0x00000012ff037219 */ /* 0x080fe20000011603 */
[----:B------:R-:W-:Y:S01]  /*ead0*/  IMAD.MOV.U32 R2, RZ, RZ, R11 ;  /* 0x000000ffff027224 */ /* 0x000fe200078e000b */
[----:B------:R-:W-:Y:S01]  /*eae0*/  SHF.L.U32 R34, R7, R18, RZ ;  /* 0x0000001207227219 */ /* 0x000fe200000006ff */
[----:B------:R-:W1:Y:S01]  /*eaf0*/  LDC R22, c[0x0][0x638] ;  /* 0x00018e00ff167b82 */ /* 0x000e620000000800 */
[----:B------:R-:W-:-:S07]  /*eb00*/  LOP3.LUT R17, RZ, R5, RZ, 0x33, !PT ;  /* 0x00000005ff117212 */ /* 0x000fce00078e33ff */
[----:B------:R-:W0:Y:S01]  /*eb10*/  LDC R23, c[0x0][0x610] ;  /* 0x00018400ff177b82 */ /* 0x000e220000000800 */
[----:B--2---:R-:W-:Y:S05]  /*eb20*/  @!P0 BRA `(.L_x_299) ;  /* 0x0000000000288947 */ /* 0x004fea0003800000 */
[----:B------:R-:W2:Y:S02]  /*eb30*/  LDC R0, c[0x0][0x64c] ;  /* 0x00019300ff007b82 */ /* 0x000ea40000000800 */
[----:B--2---:R-:W-:-:S05]  /*eb40*/  IADD3 R7, P0, R11, R0, RZ ;  /* 0x000000000b077210 */ /* 0x004fca0007f1e0ff */
        /* <DEDUP_REMOVED lines=8> */
.L_x_299:
[----:B0-----:R-:W-:Y:S01]  /*ebd0*/  SHF.R.U64 R0, R2, R19, R3 ;  /* 0x0000001302007219 */ /* 0x001fe20000001203 */
[----:B------:R-:W-:Y:S01]  /*ebe0*/  VIADD R3, R14, 0xffffffff ;  /* 0xffffffff0e037836 */ /* 0x000fe20000000000 */
[----:B------:R-:W-:Y:S01]  /*ebf0*/  LOP3.LUT R5, R8, R17, RZ, 0xc0, !PT ;  /* 0x0000001108057212 */ /* 0x000fe200078ec0ff */
[----:B------:R-:W-:Y:S01]  /*ec00*/  IMAD.MOV R12, RZ, RZ, -R12 ;  /* 0x000000ffff0c7224 */ /* 0x000fe200078e0a0c */
[----:B------:R-:W-:Y:S01]  /*ec10*/  R2UR UR22, R24 ;  /* 0x00000000181672ca */ /* 0x000fe200000e0000 */
[----:B------:R-:W-:Y:S01]  /*ec20*/  IMAD.MOV R2, RZ, RZ, -R0 ;  /* 0x000000ffff027224 */ /* 0x000fe200078e0a00 */
[----:B------:R-:W-:Y:S01]  /*ec30*/  LOP3.LUT R3, R10, R3, RZ, 0xc0, !PT ;  /* 0x000000030a037212 */ /* 0x000fe200078ec0ff */
[----:B------:R-:W-:Y:S02]  /*ec40*/  IMAD R34, R34, R0, R5 ;  /* 0x0000000022227224 */ /* 0x000fe400078e0205 */
[----:B------:R-:W-:Y:S02]  /*ec50*/  @P2 IMAD R15, R13, R12, R16 ;  /* 0x0000000c0d0f2224 */ /* 0x000fe400078e0210 */
[----:B-1----:R-:W-:-:S02]  /*ec60*/  IMAD R0, R2, R22, R11 ;  /* 0x0000001602007224 */ /* 0x002fc400078e020b */
[----:B------:R-:W-:Y:S02]  /*ec70*/  IMAD R34, R34, R23, R15 ;  /* 0x0000001722227224 */ /* 0x000fe400078e020f */
[----:B------:R-:W-:Y:S02]  /*ec80*/  IMAD R3, R0, R14, R3 ;  /* 0x0000000e00037224 */ /* 0x000fe400078e0203 */
[----:B------:R-:W-:-:S03]  /*ec90*/  IMAD.MOV.U32 R0, RZ, RZ, 0x1 ;  /* 0x00000001ff007424 */ /* 0x000fc600078e00ff */
[----:B------:R-:W-:Y:S02]  /*eca0*/  SEL R2, R3, R34, !P2 ;  /* 0x0000002203027207 */ /* 0x000fe40005000000 */
[----:B------:R-:W-:-:S03]  /*ecb0*/  SEL R34, R34, R3, !P2 ;  /* 0x0000000322227207 */ /* 0x000fc60005000000 */
[----:B------:R2:W-:Y:S04]  /*ecc0*/  STL [R1+0x88], R2 ;  /* 0x0000880201007387 */ /* 0x0005e80000100800 */
.L_x_297:
[----:B------:R0:W-:Y:S01]  /*ecd0*/  STL [R1+0x8c], R34 ;  /* 0x00008c2201007387 */ /* 0x0001e20000100800 */
[----:B------:R-:W-:-:S13]  /*ece0*/  LOP3.LUT P0, RZ, R0, 0xff, RZ, 0xc0, !PT ;  /* 0x000000ff00ff7812 */ /* 0x000fda000780c0ff */
[----:B0-----:R-:W-:Y:S05]  /*ecf0*/  @P0 BRA `(.L_x_300) ;  /* 0xffffff2400b00947 */ /* 0x001fea000383ffff */
[----:B------:R-:W-:Y:S05]  /*ed00*/  EXIT ;  /* 0x000000000000794d */ /* 0x000fea0003800000 */
.L_x_8:
[----:B------:R-:W2:Y:S01]  /*ed10*/  LDL R22, [R1+0x84] ;  /* 0x0000840001167983 */ /* 0x000ea20000100800 */
[----:B------:R-:W-:-:S03]  /*ed20*/  ULDC.64 UR4, c[0x0][0x650] ;  /* 0x0001940000047ab9 */ /* 0x000fc60000000a00 */
[----:B0-----:R-:W3:Y:S01]  /*ed30*/  LDL R23, [R1+0x80] ;  /* 0x0000800001177983 */ /* 0x001ee20000100800 */
[----:B------:R-:W-:Y:S01]  /*ed40*/  PRMT R4, RZ, 0x7610, R4 ;  /* 0x00007610ff047816 */ /* 0x000fe20000000004 */
[----:B------:R-:W-:Y:S02]  /*ed50*/  IMAD.MOV.U32 R5, RZ, RZ, -0x1 ;  /* 0xffffffffff057424 */ /* 0x000fe400078e00ff */
[----:B------:R-:W-:Y:S02]  /*ed60*/  IMAD.MOV.U32 R7, RZ, RZ, -0x1 ;  /* 0xffffffffff077424 */ /* 0x000fe400078e00ff */
[----:B------:R-:W-:Y:S01]  /*ed70*/  IMAD.MOV.U32 R6, RZ, RZ, -0x1 ;  /* 0xffffffffff067424 */ /* 0x000fe200078e00ff */
[----:B--2---:R-:W-:-:S04]  /*ed80*/  ISETP.GE.U32.AND P0, PT, R22, UR4, PT ;  /* 0x0000000416007c0c */ /* 0x004fc8000bf06070 */
[----:B---3--:R-:W-:-:S13]  /*ed90*/  ISETP.GE.U32.AND.EX P0, PT, R23, UR5, PT, P0 ;  /* 0x0000000517007c0c */ /* 0x008fda000bf06100 */
[----:B------:R-:W-:Y:S05]  /*eda0*/  @P0 BRA `(.L_x_301) ;  /* 0x00000004002c0947 */ /* 0x000fea0003800000 */
[----:B------:R-:W0:Y:S01]  /*edb0*/  LDC.64 R14, c[0x0][0x628] ;  /* 0x00018a00ff0e7b82 */ /* 0x000e220000000a00 */
[----:B------:R-:W-:Y:S02]  /*edc0*/  IMAD.MOV.U32 R8, RZ, RZ, R22 ;  /* 0x000000ffff087224 */ /* 0x000fe400078e0016 */
[----:B------:R-:W-:-:S05]  /*edd0*/  IMAD.MOV.U32 R9, RZ, RZ, R23 ;  /* 0x000000ffff097224 */ /* 0x000fca00078e0017 */
[----:B------:R-:W1:Y:S08]  /*ede0*/  LDC R10, c[0x0][0x630] ;  /* 0x00018c00ff0a7b82 */ /* 0x000e700000000800 */
[----:B------:R-:W2:Y:S01]  /*edf0*/  LDC.64 R16, c[0x0][0x620] ;  /* 0x00018800ff107b82 */ /* 0x000ea20000000a00 */
[----:B0-----:R-:W-:-:S04]  /*ee00*/  ISETP.NE.U32.AND P0, PT, R14, RZ, PT ;  /* 0x000000ff0e00720c */ /* 0x001fc80003f05070 */
[----:B------:R-:W-:-:S13]  /*ee10*/  ISETP.NE.AND.EX P0, PT, R15, RZ, PT, P0 ;  /* 0x000000ff0f00720c */ /* 0x000fda0003f05300 */
[----:B-12---:R-:W-:Y:S05]  /*ee20*/  @!P0 BRA `(.L_x_302) ;  /* 0x0000000000288947 */ /* 0x006fea0003800000 */
[----:B------:R-:W0:Y:S02]  /*ee30*/  LDC R4, c[0x0][0x634] ;  /* 0x00018d00ff047b82 */ /* 0x000e240000000800 */
[----:B0-----:R-:W-:-:S05]  /*ee40*/  IADD3 R9, P0, R22, R4, RZ ;  /* 0x0000000416097210 */ /* 0x001fca0007f1e0ff */
        /* <DEDUP_REMOVED lines=8> */
.L_x_302:
[----:B------:R-:W0:Y:S01]  /*eed0*/  LDC.64 R20, c[0x0][0x640] ;  /* 0x00019000ff147b82 */ /* 0x000e220000000a00 */
[-CC-:B------:R-:W-:Y:S02]  /*eee0*/  SHF.R.U64 R14, R8, R10.reuse, R9.reuse ;  /* 0x0000000a080e7219 */ /* 0x180fe40000001209 */
[----:B------:R-:W-:Y:S02]  /*eef0*/  SHF.R.U32.HI R4, RZ, R10, R9 ;  /* 0x0000000aff047219 */ /* 0x000fe40000011609 */
[----:B------:R-:W-:-:S03]  /*ef00*/  IADD3 R7, P0, RZ, -R14, RZ ;  /* 0x8000000eff077210 */ /* 0x000fc60007f1e0ff */
[----:B------:R-:W1:Y:S02]  /*ef10*/  LDC R8, c[0x0][0x618] ;  /* 0x00018600ff087b82 */ /* 0x000e640000000800 */
[----:B------:R-:W-:Y:S02]  /*ef20*/  IMAD.X R5, RZ, RZ, ~R4, P0 ;  /* 0x000000ffff057224 */ /* 0x000fe400000e0e04 */
[----:B------:R-:W-:Y:S02]  /*ef30*/  IMAD.MOV.U32 R4, RZ, RZ, R22 ;  /* 0x000000ffff047224 */ /* 0x000fe400078e0016 */
[-C--:B------:R-:W-:Y:S02]  /*ef40*/  IMAD R6, R5, R16.reuse, RZ ;  /* 0x0000001005067224 */ /* 0x080fe400078e02ff */
[----:B------:R-:W2:Y:S01]  /*ef50*/  LDC R18, c[0x0][0x608] ;  /* 0x00018200ff127b82 */ /* 0x000ea20000000800 */
[----:B------:R-:W-:Y:S02]  /*ef60*/  IMAD.MOV.U32 R5, RZ, RZ, R23 ;  /* 0x000000ffff057224 */ /* 0x000fe400078e0017 */
[----:B------:R-:W-:-:S05]  /*ef70*/  IMAD.WIDE.U32 R4, R7, R16, R4 ;  /* 0x0000001007047225 */ /* 0x000fca00078e0004 */
[----:B------:R-:W3:Y:S01]  /*ef80*/  LDC R19, c[0x0][0x658] ;  /* 0x00019600ff137b82 */ /* 0x000ee20000000800 */
[----:B------:R-:W-:Y:S01]  /*ef90*/  IMAD R7, R7, R17, R6 ;  /* 0x0000001107077224 */ /* 0x000fe200078e0206 */
[----:B0-----:R-:W-:Y:S01]  /*efa0*/  ISETP.NE.U32.AND P0, PT, R20, RZ, PT ;  /* 0x000000ff1400720c */ /* 0x001fe20003f05070 */
[----:B------:R-:W-:Y:S02]  /*efb0*/  IMAD.MOV.U32 R6, RZ, RZ, -0x1 ;  /* 0xffffffffff067424 */ /* 0x000fe400078e00ff */
[----:B------:R-:W-:Y:S01]  /*efc0*/  IMAD.IADD R5, R5, 0x1, R7 ;  /* 0x0000000105057824 */ /* 0x000fe200078e0207 */
[----:B------:R-:W-:Y:S02]  /*efd0*/  ISETP.NE.AND.EX P0, PT, R21, RZ, PT, P0 ;  /* 0x000000ff1500720c */ /* 0x000fe40003f05300 */
[----:B------:R-:W0:Y:S02]  /*efe0*/  LDC R17, c[0x0][0x600] ;  /* 0x00018000ff117b82 */ /* 0x000e240000000800 */
[----:B-1----:R-:W-:-:S02]  /*eff0*/  SHF.R.U64 R10, R4, R8, R5 ;  /* 0x00000008040a7219 */ /* 0x002fc40000001205 */
[----:B------:R-:W-:-:S04]  /*f000*/  SHF.R.U32.HI R5, RZ, R8, R5 ;  /* 0x00000008ff057219 */ /* 0x000fc80000011605 */
[----:B------:R-:W1:Y:S01]  /*f010*/  LDC R22, c[0x0][0x648] ;  /* 0x00019200ff167b82 */ /* 0x000e620000000800 */
[-CC-:B--2---:R-:W-:Y:S02]  /*f020*/  SHF.R.U64 R15, R10, R18.reuse, R5.reuse ;  /* 0x000000120a0f7219 */ /* 0x184fe40000001205 */
[----:B------:R-:W-:Y:S01]  /*f030*/  SHF.R.U32.HI R4, RZ, R18, R5 ;  /* 0x00000012ff047219 */ /* 0x000fe20000011605 */
[----:B------:R-:W-:-:S04]  /*f040*/  IMAD.MOV.U32 R18, RZ, RZ, 0x1 ;  /* 0x00000001ff127424 */ /* 0x000fc800078e00ff */
[----:B------:R-:W2:Y:S01]  /*f050*/  LDC R23, c[0x0][0x638] ;  /* 0x00018e00ff177b82 */ /* 0x000ea20000000800 */
[-CC-:B---3--:R-:W-:Y:S02]  /*f060*/  SHF.R.U64 R16, R15, R19.reuse, R4.reuse ;  /* 0x000000130f107219 */ /* 0x188fe40000001204 */
[-C--:B------:R-:W-:Y:S02]  /*f070*/  SHF.L.U32 R6, R6, R19.reuse, RZ ;  /* 0x0000001306067219 */ /* 0x080fe400000006ff */
[----:B------:R-:W-:Y:S01]  /*f080*/  SHF.R.U32.HI R5, RZ, R19, R4 ;  /* 0x00000013ff057219 */ /* 0x000fe20000011604 */
[----:B------:R-:W-:Y:S01]  /*f090*/  IMAD.MOV.U32 R4, RZ, RZ, R16 ;  /* 0x000000ffff047224 */ /* 0x000fe200078e0010 */
[----:B------:R-:W-:Y:S01]  /*f0a0*/  LOP3.LUT R24, RZ, R6, RZ, 0x33, !PT ;  /* 0x00000006ff187212 */ /* 0x000fe200078e33ff */
[----:B------:R-:W3:Y:S01]  /*f0b0*/  LDC R25, c[0x0][0x610] ;  /* 0x00018400ff197b82 */ /* 0x000ee20000000800 */
[----:B------:R-:W-:Y:S05]  /*f0c0*/  @!P0 BRA `(.L_x_303) ;  /* 0x0000000000288947 */ /* 0x000fea0003800000 */
        /* <DEDUP_REMOVED lines=10> */
.L_x_303:
[----:B-1----:R-:W-:Y:S01]  /*f170*/  SHF.R.U64 R4, R4, R22, R5 ;  /* 0x0000001604047219 */ /* 0x002fe20000001205 */
[----:B0-----:R-:W-:Y:S01]  /*f180*/  VIADD R7, R17, 0xffffffff ;  /* 0xffffffff11077836 */ /* 0x001fe20000000000 */
[----:B------:R-:W-:Y:S01]  /*f190*/  SHF.L.U32 R18, R18, R19, RZ ;  /* 0x0000001312127219 */ /* 0x000fe200000006ff */
[----:B------:R-:W-:Y:S01]  /*f1a0*/  @P2 IMAD R0, R11, R12, R2 ;  /* 0x0000000c0b002224 */ /* 0x000fe200078e0202 */
[----:B------:R-:W-:Y:S01]  /*f1b0*/  LOP3.LUT R3, R15, R24, RZ, 0xc0, !PT ;  /* 0x000000180f037212 */ /* 0x000fe200078ec0ff */
[----:B------:R-:W-:Y:S01]  /*f1c0*/  IMAD.MOV R5, RZ, RZ, -R4 ;  /* 0x000000ffff057224 */ /* 0x000fe200078e0a04 */
[----:B------:R-:W-:Y:S01]  /*f1d0*/  LOP3.LUT R7, R10, R7, RZ, 0xc0, !PT ;  /* 0x000000070a077212 */ /* 0x000fe200078ec0ff */
[----:B------:R-:W-:Y:S02]  /*f1e0*/  IMAD.MOV.U32 R6, RZ, RZ, R14 ;  /* 0x000000ffff067224 */ /* 0x000fe400078e000e */
[----:B------:R-:W-:Y:S02]  /*f1f0*/  IMAD R3, R18, R4, R3 ;  /* 0x0000000412037224 */ /* 0x000fe400078e0203 */
[----:B--2---:R-:W-:-:S02]  /*f200*/  IMAD R2, R5, R23, R16 ;  /* 0x0000001705027224 */ /* 0x004fc400078e0210 */
[----:B---3--:R-:W-:Y:S02]  /*f210*/  IMAD R0, R3, R25, R0 ;  /* 0x0000001903007224 */ /* 0x008fe400078e0200 */
[----:B------:R-:W-:Y:S02]  /*f220*/  IMAD R5, R2, R17, R7 ;  /* 0x0000001102057224 */ /* 0x000fe400078e0207 */
[----:B------:R-:W-:-:S03]  /*f230*/  IMAD.MOV.U32 R4, RZ, RZ, 0x1 ;  /* 0x00000001ff047424 */ /* 0x000fc600078e00ff */
[----:B------:R-:W-:Y:S02]  /*f240*/  SEL R7, R5, R0, !P2 ;  /* 0x0000000005077207 */ /* 0x000fe40005000000 */
[----:B------:R-:W-:-:S07]  /*f250*/  SEL R5, R0, R5, !P2 ;  /* 0x0000000500057207 */ /* 0x000fce0005000000 */
.L_x_301:
[----:B------:R-:W-:-:S08]  /*f260*/  NOP ;  /* 0x0000000000007918 */ /* 0x000fd00000000000 */
[----:B------:R-:W0:-:S00]  /*f270*/  USETMAXREG.DEALLOC.CTAPOOL 0x28 ;  /* 0x00000028000079c8 */ /* 0x000e0000080e0500 */
[----:B------:R-:W-:-:S13]  /*f280*/  ISETP.NE.AND P0, PT, RZ, UR8, PT ;  /* 0x00000008ff007c0c */ /* 0x000fda000bf05270 */
[----:B------:R-:W-:Y:S05]  /*f290*/  @P0 EXIT ;  /* 0x000000000000094d */ /* 0x000fea0003800000 */
[----:B0-----:R-:W-:Y:S01]  /*f2a0*/  LOP3.LUT P0, RZ, R4, 0xff, RZ, 0xc0, !PT ;  /* 0x000000ff04ff7812 */ /* 0x001fe2000780c0ff */
[----:B------:R-:W-:Y:S02]  /*f2b0*/  IMAD.MOV.U32 R9, RZ, RZ, 0x1 ;  /* 0x00000001ff097424 */ /* 0x000fe400078e00ff */
[----:B------:R-:W-:-:S10]  /*f2c0*/  IMAD.MOV.U32 R10, RZ, RZ, RZ ;  /* 0x000000ffff0a7224 */ /* 0x000fd400078e00ff */
[----:B------:R-:W-:Y:S05]  /*f2d0*/  @!P0 BRA `(.L_x_304) ;  /* 0x0000000c00608947 */ /* 0x000fea0003800000 */
[----:B------:R-:W0:Y:S01]  /*f2e0*/  S2R R0, SR_CgaCtaId ;  /* 0x0000000000007919 */ /* 0x000e220000008800 */
[----:B------:R-:W-:Y:S01]  /*f2f0*/  ULDC UR4, c[0x0][0x28c] ;  /* 0x0000a30000047ab9 */ /* 0x000fe20000000800 */
[----:B------:R-:W-:Y:S01]  /*f300*/  ULDC UR6, c[0x0][0x658] ;  /* 0x0001960000067ab9 */ /* 0x000fe20000000800 */
[----:B------:R-:W-:Y:S01]  /*f310*/  UIADD3 UR10, UR4, 0x3f, URZ ;  /* 0x0000003f040a7890 */ /* 0x000fe2000fffe03f */
[----:B------:R-:W-:Y:S01]  /*f320*/  BSSY B0, `(.L_x_304) ;  /* 0x00000d3000007945 */ /* 0x000fe20003800000 */
[----:B------:R-:W-:Y:S01]  /*f330*/  UMOV UR7, 0xffffffff ;  /* 0xffffffff00077882 */ /* 0x000fe20000000000 */
[----:B------:R-:W-:Y:S01]  /*f340*/  ULDC UR5, c[0x0][0x600] ;  /* 0x0001800000057ab9 */ /* 0x000fe20000000800 */
[----:B------:R-:W-:Y:S01]  /*f350*/  UMOV UR9, 0x1 ;  /* 0x0000000100097882 */ /* 0x000fe20000000000 */
[----:B------:R-:W-:Y:S01]  /*f360*/  USHF.L.U32 UR7, UR7, UR6, URZ ;  /* 0x0000000607077299 */ /* 0x000fe2000800063f */
[----:B------:R-:W-:Y:S01]  /*f370*/  IMAD.MOV.U32 R12, RZ, RZ, 0x1 ;  /* 0x00000001ff0c7424 */ /* 0x000fe200078e00ff */
[----:B------:R-:W-:Y:S01]  /*f380*/  UIADD3 UR4, UR5, -0x1, URZ ;  /* 0xffffffff05047890 */ /* 0x000fe2000fffe03f */
[----:B------:R-:W-:Y:S01]  /*f390*/  IMAD.MOV.U32 R9, RZ, RZ, 0x1 ;  /* 0x00000001ff097424 */ /* 0x000fe200078e00ff */
[----:B------:R-:W-:Y:S01]  /*f3a0*/  USHF.R.S32.HI UR11, URZ, 0x1f, UR10 ;  /* 0x0000001f3f0b7899 */ /* 0x000fe2000801140a */
[----:B------:R-:W-:Y:S01]  /*f3b0*/  IMAD.MOV.U32 R10, RZ, RZ, RZ ;  /* 0x000000ffff0a7224 */ /* 0x000fe200078e00ff */
[----:B------:R-:W-:Y:S01]  /*f3c0*/  ULDC UR8, c[0x0][0xc] ;  /* 0x0000030000087ab9 */ /* 0x000fe20000000800 */
[----:B------:R-:W-:-:S02]  /*f3d0*/  USHF.L.U32 UR5, UR9, UR6, URZ ;  /* 0x0000000609057299 */ /* 0x000fc4000800063f */
[----:B------:R-:W-:Y:S01]  /*f3e0*/  ULEA.HI UR11, UR11, UR10, URZ, 0x6 ;  /* 0x0000000a0b0b7291 */ /* 0x000fe2000f8f303f */
[----:B------:R-:W-:Y:S01]  /*f3f0*/  ULDC UR9, c[0x0][0x10] ;  /* 0x0000040000097ab9 */ /* 0x000fe20000000800 */
[----:B------:R-:W-:Y:S02]  /*f400*/  ULOP3.LUT UR6, URZ, UR7, URZ, 0x33, !UPT ;  /* 0x000000073f067292 */ /* 0x000fe4000f8e333f */
[----:B------:R-:W-:Y:S01]  /*f410*/  UIMAD.WIDE.U32 UR8, UR8, UR9, URZ ;  /* 0x00000009080872a5 */ /* 0x000fe2000f8e003f */
[----:B------:R-:W-:Y:S01]  /*f420*/  ULDC UR7, c[0x0][0x14] ;  /* 0x0000050000077ab9 */ /* 0x000fe20000000800 */
[----:B------:R-:W-:Y:S02]  /*f430*/  USHF.R.S32.HI UR20, URZ, 0x6, UR11 ;  /* 0x000000063f147899 */ /* 0x000fe4000801140b */
[----:B------:R-:W-:Y:S02]  /*f440*/  UIMAD.WIDE.U32 UR22, UR8, UR7, URZ ;  /* 0x00000007081672a5 */ /* 0x000fe4000f8e003f */
[----:B------:R-:W-:-:S02]  /*f450*/  UIMAD UR18, UR9, UR7, URZ ;  /* 0x00000007091272a4 */ /* 0x000fc4000f8e023f */
[----:B------:R-:W-:Y:S01]  /*f460*/  ULOP3.LUT UR26, UR13, 0x2, URZ, 0xfc, !UPT ;  /* 0x000000020d1a7892 */ /* 0x000fe2000f8efc3f */
[C---:B0-----:R-:W-:Y:S01]  /*f470*/  IMAD.SHL.U32 R8, R0.reuse, 0x80, RZ ;  /* 0x0000008000087824 */ /* 0x041fe200078e00ff */
[----:B------:R-:W-:Y:S01]  /*f480*/  UIADD3 UR18, UR23, UR18, URZ ;  /* 0x0000001217127290 */ /* 0x000fe2000fffe03f */
[----:B------:R-:W-:Y:S01]  /*f490*/  IMAD.SHL.U32 R0, R0, 0x2000, RZ ;  /* 0x0000200000007824 */ /* 0x000fe200078e00ff */
[----:B------:R-:W-:Y:S02]  /*f4a0*/  UIADD3 UR27, UR20, 0x1, URZ ;  /* 0x00000001141b7890 */ /* 0x000fe4000fffe03f */
[----:B------:R-:W-:Y:S01]  /*f4b0*/  LOP3.LUT R8, R8, 0x80, RZ, 0xc0, !PT ;  /* 0x0000008008087812 */ /* 0x000fe200078ec0ff */
[----:B------:R-:W-:Y:S01]  /*f4c0*/  ULDC.64 UR24, c[0x0][0x198] ;  /* 0x0000660000187ab9 */ /* 0x000fe20000000a00 */
[----:B------:R-:W-:-:S08]  /*f4d0*/  LOP3.LUT R0, R0, 0x2000, RZ, 0xc0, !PT ;  /* 0x0000200000007812 */ /* 0x000fd000078ec0ff */
.L_x_315:
[----:B------:R-:W-:-:S03]  /*f4e0*/  UMOV UR7, 0xffffffff ;  /* 0xffffffff00077882 */ /* 0x000fc60000000000 */
[----:B------:R-:W-:Y:S05]  /*f4f0*/  BRA.DIV UR7, `(.L_x_305) ;  /* 0x0000001207887947 */ /* 0x000fea000b800000 */
[----:B------:R-:W-:-:S13]  /*f500*/  ELECT P0, URZ, PT ;  /* 0x00000000003f782f */ /* 0x000fda0003800000 */
.L_x_331:
[----:B------:R-:W0:Y:S01]  /*f510*/  LDC R2, c[0x0][0x28c] ;  /* 0x0000a300ff027b82 */ /* 0x000e220000000800 */
[----:B------:R-:W-:Y:S01]  /*f520*/  BSSY B1, `(.L_x_306) ;  /* 0x000003a000017945 */ /* 0x000fe20003800000 */
[----:B0-----:R-:W-:-:S13]  /*f530*/  ISETP.LT.OR P0, PT, R2, 0x1, !P0 ;  /* 0x000000010200780c */ /* 0x001fda0004701670 */
[----:B------:R-:W-:Y:S05]  /*f540*/  @P0 BRA `(.L_x_307) ;  /* 0x0000000000dc0947 */ /* 0x000fea0003800000 */
[----:B------:R-:W-:Y:S02]  /*f550*/  IMAD R7, R7, 0x100, R8 ;  /* 0x0000010007077824 */ /* 0x000fe400078e0208 */
[----:B------:R-:W-:Y:S02]  /*f560*/  IMAD.SHL.U32 R11, R5, 0x80, RZ ;  /* 0x00000080050b7824 */ /* 0x000fe400078e00ff */
[----:B------:R-:W-:Y:S02]  /*f570*/  IMAD.MOV.U32 R15, RZ, RZ, RZ ;  /* 0x000000ffff0f7224 */ /* 0x000fe400078e00ff */
[----:B------:R-:W-:Y:S02]  /*f580*/  IMAD.U32 R16, RZ, RZ, UR27 ;  /* 0x0000001bff107e24 */ /* 0x000fe4000f8e00ff */
[----:B------:R-:W-:Y:S02]  /*f590*/  IMAD.MOV.U32 R2, RZ, RZ, R9 ;  /* 0x000000ffff027224 */ /* 0x000fe400078e0009 */
[----:B------:R-:W-:-:S07]  /*f5a0*/  IMAD.MOV.U32 R3, RZ, RZ, R10 ;  /* 0x000000ffff037224 */ /* 0x000fce00078e000a */
.L_x_310:
[----:B------:R-:W0:Y:S01]  /*f5b0*/  S2R R5, SR_CgaCtaId ;  /* 0x0000000000057919 */ /* 0x000e220000008800 */
[----:B------:R-:W-:Y:S01]  /*f5c0*/  MOV R4, 0x400 ;  /* 0x0000040000047802 */ /* 0x000fe20000000f00 */
[----:B------:R-:W1:Y:S03]  /*f5d0*/  S2R R17, SR_TID.X ;  /* 0x0000000000117919 */ /* 0x000e660000002100 */
[----:B0-----:R-:W-:Y:S02]  /*f5e0*/  LEA R14, R5, R4, 0x18 ;  /* 0x00000004050e7211 */ /* 0x001fe400078ec0ff */
[----:B------:R-:W-:Y:S02]  /*f5f0*/  SHF.L.U32 R4, R2, 0x1f, RZ ;  /* 0x0000001f02047819 */ /* 0x000fe400000006ff */
[----:B-1----:R-:W-:Y:S01]  /*f600*/  LOP3.LUT P1, RZ, R17, 0x7f, RZ, 0xc0, !PT ;  /* 0x0000007f11ff7812 */ /* 0x002fe2000782c0ff */
[----:B------:R-:W-:-:S04]  /*f610*/  IMAD R13, R3, 0x8, R14 ;  /* 0x00000008030d7824 */ /* 0x000fc800078e020e */
[----:B------:R-:W0:Y:S08]  /*f620*/  SYNCS.PHASECHK.TRANS64.TRYWAIT P0, [R13+URZ+0x48], R4 ;  /* 0x000048040d0075a7 */ /* 0x000e30000800017f */
[----:B------:R-:W1:Y:S01]  /*f630*/  @!P1 LDC R5, c[0x0][0x500] ;  /* 0x00014000ff059b82 */ /* 0x000e620000000800 */
[----:B0-----:R-:W-:Y:S05]  /*f640*/  @!P0 BRA `(.L_x_308) ;  /* 0x0000001000548947 */ /* 0x001fea0003800000 */
.L_x_332:
[----:B------:R-:W-:Y:S01]  /*f650*/  UPRMT UR7, UR26, 0x9910, URZ ;  /* 0x000099101a077896 */ /* 0x000fe2000800003f */
[----:B-1----:R1:W-:Y:S03]  /*f660*/  @!P1 SYNCS.ARRIVE.TRANS64 RZ, [R13+URZ], R5 ;  /* 0x000000050dff99a7 */ /* 0x0023e6000800003f */
[----:B------:R-:W-:-:S06]  /*f670*/  UISETP.NE.AND UP0, UPT, UR7, 0x2, UPT ;  /* 0x000000020700788c */ /* 0x000fcc000bf05270 */
[----:B------:R-:W-:-:S13]  /*f680*/  PLOP3.LUT P0, PT, PT, PT, UP0, 0x80, 0x0 ;  /* 0x000000000000781c */ /* 0x000fda0003f0f008 */
[----:B-1----:R-:W-:Y:S05]  /*f690*/  @P0 BRA `(.L_x_309) ;  /* 0x0000000000040947 */ /* 0x002fea0003800000 */
[----:B------:R-:W-:Y:S01]  /*f6a0*/  BPT.TRAP 0x1 ;  /* 0x000000040000795c */ /* 0x000fe20000300000 */
.L_x_309:
[C---:B0-----:R-:W-:Y:S01]  /*f6b0*/  IMAD R4, R3.reuse, 0x2000, R14 ;  /* 0x0000200003047824 */ /* 0x041fe200078e020e */
[----:B------:R-:W-:Y:S01]  /*f6c0*/  R2UR UR19, R14 ;  /* 0x000000000e1372ca */ /* 0x000fe200000e0000 */
[----:B------:R-:W-:Y:S01]  /*f6d0*/  IMAD R5, R3, 0x4000, R0 ;  /* 0x0000400003057824 */ /* 0x000fe200078e0200 */
[----:B------:R-:W-:Y:S01]  /*f6e0*/  R2UR UR9, R13 ;  /* 0x000000000d0972ca */ /* 0x000fe200000e0000 */
[----:B------:R-:W-:Y:S01]  /*f6f0*/  VIADD R16, R16, 0xffffffff ;  /* 0xffffffff10107836 */ /* 0x000fe20000000000 */
[----:B------:R-:W-:Y:S01]  /*f700*/  R2UR UR7, R4 ;  /* 0x00000000040772ca */ /* 0x000fe200000e0000 */
[----:B------:R-:W-:Y:S01]  /*f710*/  UIADD3 UR14, UP0, UR24, 0xf0, URZ ;  /* 0x000000f0180e7890 */ /* 0x000fe2000ff1e03f */
[----:B------:R-:W-:Y:S01]  /*f720*/  R2UR UR8, R5 ;  /* 0x00000000050872ca */ /* 0x000fe200000e0000 */
[----:B------:R-:W-:Y:S01]  /*f730*/  UIADD3 UR28, UP1, UR24, 0x1f0, URZ ;  /* 0x000001f0181c7890 */ /* 0x000fe2000ff3e03f */
[----:B------:R-:W-:Y:S01]  /*f740*/  R2UR UR11, R11 ;  /* 0x000000000b0b72ca */ /* 0x000fe200000e0000 */
[----:B------:R-:W-:Y:S01]  /*f750*/  UIADD3.X UR15, URZ, UR25, URZ, UP0, !UPT ;  /* 0x000000193f0f7290 */ /* 0x000fe200087fe43f */
[----:B------:R-:W-:Y:S01]  /*f760*/  R2UR UR10, R15 ;  /* 0x000000000f0a72ca */ /* 0x000fe200000e0000 */
[----:B------:R-:W-:Y:S01]  /*f770*/  VIADD R3, R3, 0x1 ;  /* 0x0000000103037836 */ /* 0x000fe20000000000 */
[----:B------:R-:W-:Y:S01]  /*f780*/  R2UR UR12, R6 ;  /* 0x00000000060c72ca */ /* 0x000fe200000e0000 */
[----:B------:R-:W-:Y:S01]  /*f790*/  UIADD3.X UR29, URZ, UR25, URZ, UP1, !UPT ;  /* 0x000000193f1d7290 */ /* 0x000fe20008ffe43f */
[----:B------:R-:W-:Y:S01]  /*f7a0*/  R2UR UR21, R7 ;  /* 0x00000000071572ca */ /* 0x000fe200000e0000 */
[----:B------:R-:W-:Y:S01]  /*f7b0*/  UMOV UR16, 0x0 ;  /* 0x0000000000107882 */ /* 0x000fe20000000000 */
[----:B------:R-:W-:Y:S01]  /*f7c0*/  ISETP.GT.AND P1, PT, R16, 0x1, PT ;  /* 0x000000011000780c */ /* 0x000fe20003f24270 */
[----:B------:R-:W-:Y:S01]  /*f7d0*/  UIADD3 UR7, UR7, 0x180, URZ ;  /* 0x0000018007077890 */ /* 0x000fe2000fffe03f */
[----:B------:R-:W-:Y:S01]  /*f7e0*/  ISETP.NE.AND P0, PT, R3, 0x9, PT ;  /* 0x000000090300780c */ /* 0x000fe20003f05270 */
[----:B------:R-:W-:Y:S01]  /*f7f0*/  UIADD3 UR19, UR19, 0x12180, UR8 ;  /* 0x0001218013137890 */ /* 0x000fe2000fffe008 */
[----:B------:R-:W-:Y:S01]  /*f800*/  VIADD R15, R15, 0x40 ;  /* 0x000000400f0f7836 */ /* 0x000fe20000000000 */
[----:B------:R-:W-:Y:S01]  /*f810*/  UMOV UR17, 0x10000000 ;  /* 0x1000000000117882 */ /* 0x000fe20000000000 */
[----:B------:R-:W-:Y:S01]  /*f820*/  UMOV UR30, 0x30000 ;  /* 0x00030000001e7882 */ /* 0x000fe20000000000 */
[----:B------:R-:W-:Y:S01]  /*f830*/  SEL R5, RZ, 0x1, P0 ;  /* 0x00000001ff057807 */ /* 0x000fe20000000000 */
[----:B------:R-:W-:Y:S01]  /*f840*/  UMOV UR8, UR7 ;  /* 0x0000000700087c82 */ /* 0x000fe20008000000 */
[----:B------:R-:W-:Y:S01]  /*f850*/  SEL R3, R3, RZ, P0 ;  /* 0x000000ff03037207 */ /* 0x000fe20000000000 */
[----:B------:R0:W-:Y:S01]  /*f860*/  UTMALDG.3D [UR8], [UR14], desc[UR16] ;  /* 0x000010080e0075b4 */ /* 0x0001e20008011000 */
[----:B------:R-:W-:Y:S01]  /*f870*/  LOP3.LUT R2, R2, R5, RZ, 0x3c, !PT ;  /* 0x0000000502027212 */ /* 0x000fe200078e3cff */
[----:B0-----:R-:W-:Y:S01]  /*f880*/  UMOV UR11, UR21 ;  /* 0x00000015000b7c82 */ /* 0x001fe20008000000 */
[----:B------:R-:W-:-:S02]  /*f890*/  UMOV UR8, UR19 ;  /* 0x0000001300087c82 */ /* 0x000fc40008000000 */
[----:B------:R0:W-:Y:S02]  /*f8a0*/  UTMALDG.3D.MULTICAST [UR8], [UR28], UR30, desc[UR16] ;  /* 0x000010081c0073b4 */ /* 0x0001e4000801181e */
[----:B0-----:R-:W-:Y:S05]  /*f8b0*/  @P1 BRA `(.L_x_310) ;  /* 0xfffffffc003c1947 */ /* 0x001fea000383ffff */
.L_x_307:
[----:B------:R-:W-:Y:S05]  /*f8c0*/  BSYNC B1 ;  /* 0x0000000000017941 */ /* 0x000fea0003800000 */
.L_x_306:
[----:B------:R-:W2:Y:S01]  /*f8d0*/  LDL.LU R17, [R1+0x80] ;  /* 0x0000800001117983 */ /* 0x000ea20000300800 */
[----:B------:R-:W-:Y:S01]  /*f8e0*/  LOP3.LUT P1, RZ, R12, 0xff, RZ, 0xc0, !PT ;  /* 0x000000ff0cff7812 */ /* 0x000fe2000782c0ff */
[----:B------:R-:W-:Y:S01]  /*f8f0*/  VIADD R5, R10, UR20 ;  /* 0x000000140a057c36 */ /* 0x000fe20008000000 */
[----:B------:R-:W-:Y:S01]  /*f900*/  ULDC.64 UR8, c[0x0][0x650] ;  /* 0x0001940000087ab9 */ /* 0x000fe20000000a00 */
[----:B------:R-:W3:Y:S01]  /*f910*/  LDL.LU R14, [R1+0x84] ;  /* 0x00008400010e7983 */ /* 0x000ee20000300800 */
[----:B------:R-:W-:Y:S01]  /*f920*/  IMAD.U32 R6, RZ, RZ, UR20 ;  /* 0x00000014ff067e24 */ /* 0x000fe2000f8e00ff */
[----:B------:R-:W-:Y:S01]  /*f930*/  UISETP.GE.U32.AND UP0, UPT, UR20, 0x9, UPT ;  /* 0x000000091400788c */ /* 0x000fe2000bf06070 */
[----:B------:R-:W-:Y:S01]  /*f940*/  ISETP.GT.U32.AND P0, PT, R5, 0x8, PT ;  /* 0x000000080500780c */ /* 0x000fe20003f04070 */
[----:B------:R-:W-:Y:S01]  /*f950*/  BSSY B1, `(.L_x_311) ;  /* 0x000006d000017945 */ /* 0x000fe20003800000 */
[----:B------:R-:W-:Y:S01]  /*f960*/  IMAD.MOV.U32 R7, RZ, RZ, -0x1 ;  /* 0xffffffffff077424 */ /* 0x000fe200078e00ff */
[----:B------:R-:W-:-:S02]  /*f970*/  PRMT R12, RZ, 0x7610, R12 ;  /* 0x00007610ff0c7816 */ /* 0x000fc4000000000c */
[----:B------:R-:W-:Y:S01]  /*f980*/  ISETP.LT.U32.AND P0, PT, R6, 0x9, P0 ;  /* 0x000000090600780c */ /* 0x000fe20000701070 */
[----:B------:R-:W-:Y:S01]  /*f990*/  IMAD.MOV.U32 R6, RZ, RZ, -0x1 ;  /* 0xffffffffff067424 */ /* 0x000fe200078e00ff */
[----:B------:R-:W0:Y:S01]  /*f9a0*/  @P1 S2R R3, SR_CgaCtaId ;  /* 0x0000000000031919 */ /* 0x000e220000008800 */
[----:B------:R-:W-:Y:S02]  /*f9b0*/  @P1 MOV R2, 0x400 ;  /* 0x0000040000021802 */ /* 0x000fe40000000f00 */
[----:B------:R-:W-:Y:S02]  /*f9c0*/  PLOP3.LUT P3, PT, PT, PT, UP0, 0x80, 0x0 ;  /* 0x000000000000781c */ /* 0x000fe40003f6f008 */
[----:B0-----:R-:W-:Y:S01]  /*f9d0*/  @P1 LEA R4, R3, R2, 0x18 ;  /* 0x0000000203041211 */ /* 0x001fe200078ec0ff */
[----:B------:R-:W-:Y:S01]  /*f9e0*/  IMAD.WIDE.U32 R2, R5, 0x38e38e39, RZ ;  /* 0x38e38e3905027825 */ /* 0x000fe200078e00ff */
[----:B------:R-:W-:Y:S02]  /*f9f0*/  SEL R2, RZ, 0x1, !P0 ;  /* 0x00000001ff027807 */ /* 0x000fe40004000000 */
[----:B------:R0:W-:Y:S02]  /*fa00*/  @P1 SYNCS.ARRIVE.TRANS64.A1T0 RZ, [R4+URZ+0xa8], RZ ;  /* 0x0000a8ff04ff19a7 */ /* 0x0001e4000810003f */
[----:B------:R-:W-:-:S02]  /*fa10*/  LOP3.LUT R9, R9, R2, RZ, 0x3c, !PT ;  /* 0x0000000209097212 */ /* 0x000fc400078e3cff */
[----:B------:R-:W-:Y:S02]  /*fa20*/  PRMT R2, RZ, 0x7610, R2 ;  /* 0x00007610ff027816 */ /* 0x000fe40000000002 */
[----:B0-----:R-:W-:-:S04]  /*fa30*/  SHF.R.U32.HI R4, RZ, 0x1, R3 ;  /* 0x00000001ff047819 */ /* 0x001fc80000011603 */
[----:B------:R-:W-:Y:S01]  /*fa40*/  @P3 LOP3.LUT R9, R9, 0x1, R4, 0x78, !PT ;  /* 0x0000000109093812 */ /* 0x000fe200078e7804 */
[----:B------:R-:W-:Y:S02]  /*fa50*/  IMAD R10, R4, -0x9, R5 ;  /* 0xfffffff7040a7824 */ /* 0x000fe400078e0205 */
[----:B------:R-:W-:Y:S01]  /*fa60*/  IMAD.MOV.U32 R5, RZ, RZ, -0x1 ;  /* 0xffffffffff057424 */ /* 0x000fe200078e00ff */
[----:B---3--:R-:W-:-:S04]  /*fa70*/  IADD3 R14, P1, R14, UR22, RZ ;  /* 0x000000160e0e7c10 */ /* 0x008fc8000ff3e0ff */
[----:B--2---:R-:W-:Y:S01]  /*fa80*/  IADD3.X R17, R17, UR18, RZ, P1, !PT ;  /* 0x0000001211117c10 */ /* 0x004fe20008ffe4ff */
[----:B------:R0:W-:Y:S01]  /*fa90*/  STL [R1+0x84], R14 ;  /* 0x0000840e01007387 */ /* 0x0001e20000100800 */
[----:B------:R-:W-:-:S03]  /*faa0*/  ISETP.GE.U32.AND P0, PT, R14, UR8, PT ;  /* 0x000000080e007c0c */ /* 0x000fc6000bf06070 */
[----:B------:R0:W-:Y:S01]  /*fab0*/  STL [R1+0x80], R17 ;  /* 0x0000801101007387 */ /* 0x0001e20000100800 */
[----:B------:R-:W-:-:S13]  /*fac0*/  ISETP.GE.U32.AND.EX P0, PT, R17, UR9, PT, P0 ;  /* 0x0000000911007c0c */ /* 0x000fda000bf06100 */
[----:B0-----:R-:W-:Y:S05]  /*fad0*/  @P0 BRA `(.L_x_312) ;  /* 0x0000000400500947 */ /* 0x001fea0003800000 */
[----:B------:R-:W-:Y:S01]  /*fae0*/  ULDC.64 UR8, c[0x0][0x628] ;  /* 0x00018a0000087ab9 */ /* 0x000fe20000000a00 */
[----:B------:R-:W0:Y:S01]  /*faf0*/  S2R R13, SR_CTAID.X ;  /* 0x00000000000d7919 */ /* 0x000e220000002500 */
[----:B------:R-:W-:Y:S01]  /*fb00*/  ISETP.NE.U32.AND P0, PT, RZ, UR8, PT ;  /* 0x00000008ff007c0c */ /* 0x000fe2000bf05070 */
[----:B------:R-:W-:Y:S01]  /*fb10*/  ULDC UR10, c[0x0][0x630] ;  /* 0x00018c00000a7ab9 */ /* 0x000fe20000000800 */
[----:B------:R-:W-:Y:S01]  /*fb20*/  IMAD.MOV.U32 R2, RZ, RZ, R14 ;  /* 0x000000ffff027224 */ /* 0x000fe200078e000e */
[----:B------:R-:W1:Y:S01]  /*fb30*/  S2R R11, SR_CTAID.Y ;  /* 0x00000000000b7919 */ /* 0x000e620000002600 */
[----:B------:R-:W-:Y:S01]  /*fb40*/  ISETP.NE.AND.EX P0, PT, RZ, UR9, PT, P0 ;  /* 0x00000009ff007c0c */ /* 0x000fe2000bf05300 */
[----:B------:R-:W-:-:S12]  /*fb50*/  IMAD.MOV.U32 R3, RZ, RZ, R17 ;  /* 0x000000ffff037224 */ /* 0x000fd800078e0011 */
[----:B------:R-:W-:Y:S05]  /*fb60*/  @!P0 BRA `(.L_x_313) ;  /* 0x0000000000288947 */ /* 0x000fea0003800000 */
[----:B------:R-:W-:Y:S02]  /*fb70*/  ULDC UR7, c[0x0][0x634] ;  /* 0x00018d0000077ab9 */ /* 0x000fe40000000800 */
[----:B------:R-:W-:-:S05]  /*fb80*/  IADD3 R7, P0, R14, UR7, RZ ;  /* 0x000000070e077c10 */ /* 0x000fca000ff1e0ff */
[----:B------:R-:W-:-:S04]  /*fb90*/  IMAD.X R15, RZ, RZ, R17, P0 ;  /* 0x000000ffff0f7224 */ /* 0x000fc800000e0611 */
[----:B------:R-:W-:-:S04]  /*fba0*/  IMAD.WIDE.U32 R4, R15, UR8, RZ ;  /* 0x000000080f047c25 */ /* 0x000fc8000f8e00ff */
[----:B------:R-:W-:-:S04]  /*fbb0*/  IMAD.WIDE.U32 R4, P0, R7, UR9, R4 ;  /* 0x0000000907047c25 */ /* 0x000fc8000f800004 */
[----:B------:R-:W-:-:S04]  /*fbc0*/  IMAD.WIDE.U32 R6, R7, UR8, RZ ;  /* 0x0000000807067c25 */ /* 0x000fc8000f8e00ff */
[----:B------:R-:W-:Y:S01]  /*fbd0*/  IMAD.X R3, RZ, RZ, RZ, P0 ;  /* 0x000000ffff037224 */ /* 0x000fe200000e06ff */
[----:B------:R-:W-:Y:S01]  /*fbe0*/  IADD3 RZ, P0, R7, R4, RZ ;  /* 0x0000000407ff7210 */ /* 0x000fe20007f1e0ff */
[----:B------:R-:W-:-:S04]  /*fbf0*/  IMAD.MOV.U32 R2, RZ, RZ, R5 ;  /* 0x000000ffff027224 */ /* 0x000fc800078e0005 */
[----:B------:R-:W-:-:S08]  /*fc00*/  IMAD.WIDE.U32.X R2, R15, UR9, R2, P0 ;  /* 0x000000090f027c25 */ /* 0x000fd000080e0402 */
.L_x_313:
[--C-:B------:R-:W-:Y:S01]  /*fc10*/  SHF.R.U64 R6, R2, UR10, R3.reuse ;  /* 0x0000000a02067c19 */ /* 0x100fe20008001203 */
[----:B------:R-:W-:Y:S01]  /*fc20*/  ULDC.64 UR8, c[0x0][0x620] ;  /* 0x0001880000087ab9 */ /* 0x000fe20000000a00 */
[----:B------:R-:W-:Y:S01]  /*fc30*/  SHF.R.U32.HI R2, RZ, UR10, R3 ;  /* 0x0000000aff027c19 */ /* 0x000fe20008011603 */
[----:B------:R-:W-:Y:S01]  /*fc40*/  IMAD.MOV.U32 R3, RZ, RZ, R17 ;  /* 0x000000ffff037224 */ /* 0x000fe200078e0011 */
[----:B------:R-:W-:Y:S01]  /*fc50*/  IADD3 R5, P0, RZ, -R6, RZ ;  /* 0x80000006ff057210 */ /* 0x000fe20007f1e0ff */
[----:B------:R-:W-:Y:S01]  /*fc60*/  ULDC UR7, c[0x0][0x150] ;  /* 0x0000540000077ab9 */ /* 0x000fe20000000800 */
[----:B0-----:R-:W-:Y:S01]  /*fc70*/  I2FP.F32.U32 R7, R13 ;  /* 0x0000000d00077245 */ /* 0x001fe20000201000 */
[----:B------:R-:W0:Y:S01]  /*fc80*/  LDC R18, c[0x0][0x144] ;  /* 0x00005100ff127b82 */ /* 0x000e220000000800 */
[----:B------:R-:W-:Y:S01]  /*fc90*/  ULDC.64 UR10, c[0x0][0x640] ;  /* 0x00019000000a7ab9 */ /* 0x000fe20000000a00 */
[----:B------:R-:W-:Y:S01]  /*fca0*/  IMAD.X R2, RZ, RZ, ~R2, P0 ;  /* 0x000000ffff027224 */ /* 0x000fe200000e0e02 */
[----:B------:R-:W-:-:S03]  /*fcb0*/  ISETP.NE.U32.AND P0, PT, RZ, UR10, PT ;  /* 0x0000000aff007c0c */ /* 0x000fc6000bf05070 */
[----:B------:R-:W-:Y:S01]  /*fcc0*/  IMAD R4, R2, UR8, RZ ;  /* 0x0000000802047c24 */ /* 0x000fe2000f8e02ff */
[----:B------:R-:W-:Y:S01]  /*fcd0*/  ISETP.NE.AND.EX P0, PT, RZ, UR11, PT, P0 ;  /* 0x0000000bff007c0c */ /* 0x000fe2000bf05300 */
[----:B------:R-:W-:Y:S01]  /*fce0*/  IMAD.MOV.U32 R2, RZ, RZ, R14 ;  /* 0x000000ffff027224 */ /* 0x000fe200078e000e */
[----:B------:R-:W2:Y:S03]  /*fcf0*/  LDC R16, c[0x0][0x148] ;  /* 0x00005200ff107b82 */ /* 0x000ea60000000800 */
[----:B------:R-:W-:Y:S01]  /*fd00*/  IMAD.WIDE.U32 R2, R5, UR8, R2 ;  /* 0x0000000805027c25 */ /* 0x000fe2000f8e0002 */
[----:B------:R-:W-:-:S03]  /*fd10*/  ULDC UR8, c[0x0][0x154] ;  /* 0x0000550000087ab9 */ /* 0x000fc60000000800 */
[----:B------:R-:W-:Y:S02]  /*fd20*/  IMAD R5, R5, UR9, R4 ;  /* 0x0000000905057c24 */ /* 0x000fe4000f8e0204 */
[----:B------:R-:W-:Y:S01]  /*fd30*/  FMUL R4, R7, UR7 ;  /* 0x0000000707047c20 */ /* 0x000fe20008400000 */
[----:B------:R-:W-:Y:S01]  /*fd40*/  ULDC UR7, c[0x0][0x618] ;  /* 0x0001860000077ab9 */ /* 0x000fe20000000800 */
[----:B------:R-:W-:Y:S01]  /*fd50*/  ULDC UR9, c[0x0][0x608] ;  /* 0x0001820000097ab9 */ /* 0x000fe20000000800 */
[----:B------:R-:W-:-:S03]  /*fd60*/  IMAD.IADD R3, R3, 0x1, R5 ;  /* 0x0000000103037824 */ /* 0x000fc600078e0205 */
[----:B------:R-:W3:Y:S02]  /*fd70*/  F2I.U32.TRUNC.NTZ R4, R4 ;  /* 0x0000000400047305 */ /* 0x000ee4000020f000 */
[----:B------:R-:W-:Y:S02]  /*fd80*/  SHF.R.U64 R7, R2, UR7, R3 ;  /* 0x0000000702077c19 */ /* 0x000fe40008001203 */
[----:B-1----:R-:W-:-:S05]  /*fd90*/  I2FP.F32.U32 R2, R11 ;  /* 0x0000000b00027245 */ /* 0x002fca0000201000 */
[----:B------:R-:W-:Y:S01]  /*fda0*/  FMUL R5, R2, UR8 ;  /* 0x0000000802057c20 */ /* 0x000fe20008400000 */
[----:B------:R-:W-:Y:S01]  /*fdb0*/  SHF.R.U32.HI R2, RZ, UR7, R3 ;  /* 0x00000007ff027c19 */ /* 0x000fe20008011603 */
[----:B------:R-:W-:Y:S02]  /*fdc0*/  ULDC UR7, c[0x0][0x658] ;  /* 0x0001960000077ab9 */ /* 0x000fe40000000800 */
[----:B------:R1:W4:Y:S01]  /*fdd0*/  F2I.U32.TRUNC.NTZ R19, R5 ;  /* 0x0000000500137305 */ /* 0x000322000020f000 */
[----:B------:R-:W-:Y:S01]  /*fde0*/  SHF.R.U64 R15, R7, UR9, R2 ;  /* 0x00000009070f7c19 */ /* 0x000fe20008001202 */
[----:B---3--:R-:W-:Y:S01]  /*fdf0*/  IMAD.MOV R4, RZ, RZ, -R4 ;  /* 0x000000ffff047224 */ /* 0x008fe200078e0a04 */
[----:B------:R-:W-:-:S03]  /*fe00*/  SHF.R.U32.HI R2, RZ, UR9, R2 ;  /* 0x00000009ff027c19 */ /* 0x000fc60008011602 */
[----:B0-----:R-:W-:Y:S01]  /*fe10*/  IMAD R13, R18, R4, R13 ;  /* 0x00000004120d7224 */ /* 0x001fe200078e020d */
[--C-:B------:R-:W-:Y:S02]  /*fe20*/  SHF.R.U64 R14, R15, UR7, R2.reuse ;  /* 0x000000070f0e7c19 */ /* 0x100fe40008001202 */
[----:B------:R-:W-:-:S03]  /*fe30*/  SHF.R.U32.HI R17, RZ, UR7, R2 ;  /* 0x00000007ff117c19 */ /* 0x000fc60008011602 */
[----:B------:R-:W-:Y:S02]  /*fe40*/  IMAD.MOV.U32 R2, RZ, RZ, R14 ;  /* 0x000000ffff027224 */ /* 0x000fe400078e000e */
[----:B------:R-:W-:Y:S01]  /*fe50*/  IMAD.MOV.U32 R3, RZ, RZ, R17 ;  /* 0x000000ffff037224 */ /* 0x000fe200078e0011 */
[----:B-12-4-:R-:W-:Y:S06]  /*fe60*/  @!P0 BRA `(.L_x_314) ;  /* 0x0000000000288947 */ /* 0x016fec0003800000 */
[----:B------:R-:W-:Y:S02]  /*fe70*/  ULDC UR7, c[0x0][0x64c] ;  /* 0x0001930000077ab9 */ /* 0x000fe40000000800 */
[----:B------:R-:W-:-:S05]  /*fe80*/  IADD3 R3, P0, R14, UR7, RZ ;  /* 0x000000070e037c10 */ /* 0x000fca000ff1e0ff */
[----:B------:R-:W-:-:S04]  /*fe90*/  IMAD.X R17, RZ, RZ, R17, P0 ;  /* 0x000000ffff117224 */ /* 0x000fc800000e0611 */
[----:B------:R-:W-:-:S04]  /*fea0*/  IMAD.WIDE.U32 R4, R17, UR10, RZ ;  /* 0x0000000a11047c25 */ /* 0x000fc8000f8e00ff */
[----:B------:R-:W-:-:S04]  /*feb0*/  IMAD.WIDE.U32 R4, P0, R3, UR11, R4 ;  /* 0x0000000b03047c25 */ /* 0x000fc8000f800004 */
[----:B------:R-:W-:-:S04]  /*fec0*/  IMAD.WIDE.U32 R2, R3, UR10, RZ ;  /* 0x0000000a03027c25 */ /* 0x000fc8000f8e00ff */
[----:B------:R-:W-:Y:S01]  /*fed0*/  IMAD.MOV.U32 R2, RZ, RZ, R5 ;  /* 0x000000ffff027224 */ /* 0x000fe200078e0005 */
[----:B------:R-:W-:Y:S01]  /*fee0*/  IADD3 RZ, P1, R3, R4, RZ ;  /* 0x0000000403ff7210 */ /* 0x000fe20007f3e0ff */
[----:B------:R-:W-:-:S04]  /*fef0*/  IMAD.X R3, RZ, RZ, RZ, P0 ;  /* 0x000000ffff037224 */ /* 0x000fc800000e06ff */
[----:B------:R-:W-:-:S08]  /*ff00*/  IMAD.WIDE.U32.X R2, R17, UR11, R2, P1 ;  /* 0x0000000b11027c25 */ /* 0x000fd000088e0402 */
.L_x_314:
[----:B------:R-:W-:Y:S01]  /*ff10*/  ULDC UR7, c[0x0][0x648] ;  /* 0x0001920000077ab9 */ /* 0x000fe20000000800 */
[----:B------:R-:W-:Y:S01]  /*ff20*/  LOP3.LUT R15, R15, UR6, RZ, 0xc0, !PT ;  /* 0x000000060f0f7c12 */ /* 0x000fe2000f8ec0ff */
[----:B------:R-:W-:Y:S01]  /*ff30*/  IMAD.MOV R19, RZ, RZ, -R19 ;  /* 0x000000ffff137224 */ /* 0x000fe200078e0a13 */
[----:B------:R-:W-:Y:S01]  /*ff40*/  SHF.R.U64 R2, R2, UR7, R3 ;  /* 0x0000000702027c19 */ /* 0x000fe20008001203 */
[----:B------:R-:W-:Y:S01]  /*ff50*/  ULDC UR7, c[0x0][0x638] ;  /* 0x00018e0000077ab9 */ /* 0x000fe20000000800 */
[----:B------:R-:W-:Y:S01]  /*ff60*/  LOP3.LUT R7, R7, UR4, RZ, 0xc0, !PT ;  /* 0x0000000407077c12 */ /* 0x000fe2000f8ec0ff */
[----:B------:R-:W-:Y:S01]  /*ff70*/  @P2 IMAD R13, R16, R19, R11 ;  /* 0x00000013100d2224 */ /* 0x000fe200078e020b */
[----:B------:R-:W-:Y:S01]  /*ff80*/  ULDC UR8, c[0x0][0x610] ;  /* 0x0001840000087ab9 */ /* 0x000fe20000000800 */
[----:B------:R-:W-:Y:S02]  /*ff90*/  IMAD.MOV R3, RZ, RZ, -R2 ;  /* 0x000000ffff037224 */ /* 0x000fe400078e0a02 */
[----:B------:R-:W-:-:S02]  /*ffa0*/  IMAD R2, R2, UR5, R15 ;  /* 0x0000000502027c24 */ /* 0x000fc4000f8e020f */
[----:B------:R-:W-:Y:S01]  /*ffb0*/  IMAD R14, R3, UR7, R14 ;  /* 0x00000007030e7c24 */ /* 0x000fe2000f8e020e */
[----:B------:R-:W-:Y:S01]  /*ffc0*/  ULDC UR7, c[0x0][0x600] ;  /* 0x0001800000077ab9 */ /* 0x000fe20000000800 */
[----:B------:R-:W-:Y:S02]  /*ffd0*/  IMAD R13, R2, UR8, R13 ;  /* 0x00000008020d7c24 */ /* 0x000fe4000f8e020d */
[----:B------:R-:W-:Y:S02]  /*ffe0*/  IMAD R14, R14, UR7, R7 ;  /* 0x000000070e0e7c24 */ /* 0x000fe4000f8e0207 */
[----:B------:R-:W-:-:S03]  /*fff0*/  IMAD.MOV.U32 R2, RZ, RZ, 0x1 ;  /* 0x00000001ff027424 */ /* 0x000fc600078e00ff */
[----:B------:R-:W-:Y:S02]  /*10000*/  SEL R7, R14, R13, !P2 ;  /* 0x0000000d0e077207 */ /* 0x000fe40005000000 */
[----:B------:R-:W-:-:S07]  /*10010*/  SEL R5, R13, R14, !P2 ;  /* 0x0000000e0d057207 */ /* 0x000fce0005000000 */
.L_x_312:
[----:B------:R-:W-:Y:S05]  /*10020*/  BSYNC B1 ;  /* 0x0000000000017941 */ /* 0x000fea0003800000 */
.L_x_311:
[----:B------:R-:W-:-:S13]  /*10030*/  LOP3.LUT P0, RZ, R2, 0xff, RZ, 0xc0, !PT ;  /* 0x000000ff02ff7812 */ /* 0x000fda000780c0ff */
[----:B------:R-:W-:Y:S05]  /*10040*/  @P0 BRA `(.L_x_315) ;  /* 0xfffffff400240947 */ /* 0x000fea000383ffff */
[----:B------:R-:W-:Y:S05]  /*10050*/  BSYNC B0 ;  /* 0x0000000000007941 */ /* 0x000fea0003800000 */
.L_x_304:
[----:B------:R-:W-:-:S03]  /*10060*/  UMOV UR7, 0xffffffff ;  /* 0xffffffff00077882 */ /* 0x000fc60000000000 */
[----:B------:R-:W-:Y:S05]  /*10070*/  BRA.DIV UR7, `(.L_x_316) ;  /* 0x0000000607dc7947 */ /* 0x000fea000b800000 */
[----:B------:R-:W-:-:S13]  /*10080*/  ELECT P0, URZ, PT ;  /* 0x00000000003f782f */ /* 0x000fda0003800000 */
.L_x_335:
[----:B------:R-:W-:Y:S04]  /*10090*/  BSSY B0, `(.L_x_317) ;  /* 0x0000059000007945 */ /* 0x000fe80003800000 */
[----:B------:R-:W-:Y:S05]  /*100a0*/  @!P0 BRA `(.L_x_318) ;  /* 0x00000004005c8947 */ /* 0x000fea0003800000 */
[----:B------:R-:W-:-:S04]  /*100b0*/  ULOP3.LUT UR7, UR13, 0x2, URZ, 0xfc, !UPT ;  /* 0x000000020d077892 */ /* 0x000fc8000f8efc3f */
[----:B------:R-:W-:-:S06]  /*100c0*/  UISETP.NE.AND UP0, UPT, UR7, 0x3, UPT ;  /* 0x000000030700788c */ /* 0x000fcc000bf05270 */
[----:B------:R-:W-:-:S13]  /*100d0*/  PLOP3.LUT P0, PT, PT, PT, UP0, 0x80, 0x0 ;  /* 0x000000000000781c */ /* 0x000fda0003f0f008 */
[----:B------:R-:W-:Y:S05]  /*100e0*/  @!P0 BRA `(.L_x_319) ;  /* 0x0000000000048947 */ /* 0x000fea0003800000 */
[----:B------:R-:W-:Y:S01]  /*100f0*/  BPT.TRAP 0x1 ;  /* 0x000000040000795c */ /* 0x000fe20000300000 */
.L_x_319:
[----:B------:R-:W0:Y:S01]  /*10100*/  S2R R3, SR_CgaCtaId ;  /* 0x0000000000037919 */ /* 0x000e220000008800 */
[----:B------:R-:W-:Y:S02]  /*10110*/  MOV R0, 0x400 ;  /* 0x0000040000007802 */ /* 0x000fe40000000f00 */
[----:B------:R-:W-:Y:S02]  /*10120*/  SHF.L.U32 R2, R9, 0x1f, RZ ;  /* 0x0000001f09027819 */ /* 0x000fe400000006ff */
[----:B0-----:R-:W-:-:S05]  /*10130*/  LEA R3, R3, R0, 0x18 ;  /* 0x0000000003037211 */ /* 0x001fca00078ec0ff */
[----:B------:R-:W-:-:S04]  /*10140*/  VIADD R3, R3, 0x48 ;  /* 0x0000004803037836 */ /* 0x000fc80000000000 */
[C---:B------:R-:W-:Y:S02]  /*10150*/  IMAD R5, R10.reuse, 0x8, R3 ;  /* 0x000000080a057824 */ /* 0x040fe400078e0203 */
[----:B------:R-:W-:Y:S02]  /*10160*/  VIADD R10, R10, 0x1 ;  /* 0x000000010a0a7836 */ /* 0x000fe40000000000 */
[----:B------:R-:W0:Y:S03]  /*10170*/  SYNCS.PHASECHK.TRANS64.TRYWAIT P0, [R5+URZ], R2 ;  /* 0x00000002050075a7 */ /* 0x000e26000800017f */
[----:B------:R-:W-:-:S04]  /*10180*/  ISETP.NE.AND P1, PT, R10, 0x9, PT ;  /* 0x000000090a00780c */ /* 0x000fc80003f25270 */
[----:B------:R-:W-:Y:S02]  /*10190*/  SEL R0, RZ, 0x1, P1 ;  /* 0x00000001ff007807 */ /* 0x000fe40000800000 */
[----:B------:R-:W-:Y:S02]  /*101a0*/  SEL R10, R10, RZ, P1 ;  /* 0x000000ff0a0a7207 */ /* 0x000fe40000800000 */
[----:B------:R-:W-:-:S03]  /*101b0*/  LOP3.LUT R9, R9, R0, RZ, 0x3c, !PT ;  /* 0x0000000009097212 */ /* 0x000fc600078e3cff */
[----:B------:R-:W-:Y:S01]  /*101c0*/  IMAD R7, R10, 0x8, R3 ;  /* 0x000000080a077824 */ /* 0x000fe200078e0203 */
[----:B------:R-:W-:Y:S01]  /*101d0*/  SHF.L.U32 R4, R9, 0x1f, RZ ;  /* 0x0000001f09047819 */ /* 0x000fe200000006ff */
[----:B0-----:R-:W-:Y:S06]  /*101e0*/  @!P0 BRA `(.L_x_320) ;  /* 0x0000000400a08947 */ /* 0x001fec0003800000 */
.L_x_336:
[----:B------:R-:W1:Y:S01]  /*101f0*/  SYNCS.PHASECHK.TRANS64.TRYWAIT P0, [R7+URZ], R4 ;  /* 0x00000004070075a7 */ /* 0x000e62000800017f */
[----:B------:R-:W-:-:S05]  /*10200*/  VIADD R0, R10, 0x1 ;  /* 0x000000010a007836 */ /* 0x000fca0000000000 */
[----:B------:R-:W-:-:S04]  /*10210*/  ISETP.NE.AND P1, PT, R0, 0x9, PT ;  /* 0x000000090000780c */ /* 0x000fc80003f25270 */
[----:B0-----:R-:W-:Y:S02]  /*10220*/  SEL R2, RZ, 0x1, P1 ;  /* 0x00000001ff027807 */ /* 0x001fe40000800000 */
[----:B------:R-:W-:Y:S02]  /*10230*/  SEL R0, R0, RZ, P1 ;  /* 0x000000ff00007207 */ /* 0x000fe40000800000 */
[----:B------:R-:W-:-:S03]  /*10240*/  LOP3.LUT R9, R9, R2, RZ, 0x3c, !PT ;  /* 0x0000000209097212 */ /* 0x000fc600078e3cff */
[----:B------:R-:W-:Y:S01]  /*10250*/  IMAD R6, R0, 0x8, R3 ;  /* 0x0000000800067824 */ /* 0x000fe200078e0203 */
[----:B------:R-:W-:Y:S01]  /*10260*/  SHF.L.U32 R5, R9, 0x1f, RZ ;  /* 0x0000001f09057819 */ /* 0x000fe200000006ff */
[----:B-1----:R-:W-:Y:S06]  /*10270*/  @!P0 BRA `(.L_x_321) ;  /* 0x0000000400908947 */ /* 0x002fec0003800000 */
.L_x_337:
[----:B------:R-:W1:Y:S01]  /*10280*/  SYNCS.PHASECHK.TRANS64.TRYWAIT P0, [R6+URZ], R5 ;  /* 0x00000005060075a7 */ /* 0x000e62000800017f */
[----:B------:R-:W-:-:S05]  /*10290*/  VIADD R0, R0, 0x1 ;  /* 0x0000000100007836 */ /* 0x000fca0000000000 */
[----:B------:R-:W-:-:S04]  /*102a0*/  ISETP.NE.AND P1, PT, R0, 0x9, PT ;  /* 0x000000090000780c */ /* 0x000fc80003f25270 */
[----:B------:R-:W-:Y:S02]  /*102b0*/  SEL R2, RZ, 0x1, P1 ;  /* 0x00000001ff027807 */ /* 0x000fe40000800000 */
[----:B------:R-:W-:Y:S02]  /*102c0*/  SEL R0, R0, RZ, P1 ;  /* 0x000000ff00007207 */ /* 0x000fe40000800000 */
[----:B------:R-:W-:-:S03]  /*102d0*/  LOP3.LUT R9, R9, R2, RZ, 0x3c, !PT ;  /* 0x0000000209097212 */ /* 0x000fc600078e3cff */
[----:B0-----:R-:W-:Y:S01]  /*102e0*/  IMAD R7, R0, 0x8, R3 ;  /* 0x0000000800077824 */ /* 0x001fe200078e0203 */
[----:B------:R-:W-:Y:S01]  /*102f0*/  SHF.L.U32 R4, R9, 0x1f, RZ ;  /* 0x0000001f09047819 */ /* 0x000fe200000006ff */
[----:B-1----:R-:W-:Y:S06]  /*10300*/  @!P0 BRA `(.L_x_322) ;  /* 0x0000000400808947 */ /* 0x002fec0003800000 */
.L_x_338:
        /* <DEDUP_REMOVED lines=9> */
.L_x_339:
        /* <DEDUP_REMOVED lines=9> */
.L_x_340:
        /* <DEDUP_REMOVED lines=9> */
.L_x_341:
        /* <DEDUP_REMOVED lines=9> */
.L_x_342:
[----:B------:R-:W1:Y:S01]  /*10550*/  SYNCS.PHASECHK.TRANS64.TRYWAIT P0, [R7+URZ], R4 ;  /* 0x00000004070075a7 */ /* 0x000e62000800017f */
[----:B------:R-:W-:-:S05]  /*10560*/  VIADD R0, R0, 0x1 ;  /* 0x0000000100007836 */ /* 0x000fca0000000000 */
[----:B------:R-:W-:-:S04]  /*10570*/  ISETP.NE.AND P1, PT, R0, 0x9, PT ;  /* 0x000000090000780c */ /* 0x000fc80003f25270 */
[----:B------:R-:W-:Y:S02]  /*10580*/  SEL R2, RZ, 0x1, P1 ;  /* 0x00000001ff027807 */ /* 0x000fe40000800000 */
[----:B------:R-:W-:Y:S02]  /*10590*/  SEL R0, R0, RZ, P1 ;  /* 0x000000ff00007207 */ /* 0x000fe40000800000 */
[----:B------:R-:W-:Y:S01]  /*105a0*/  LOP3.LUT R2, R9, R2, RZ, 0x3c, !PT ;  /* 0x0000000209027212 */ /* 0x000fe200078e3cff */
[----:B-1----:R-:W-:Y:S06]  /*105b0*/  @!P0 BRA `(.L_x_327) ;  /* 0x0000000400388947 */ /* 0x002fec0003800000 */
.L_x_343:
[----:B------:R-:W-:Y:S01]  /*105c0*/  IMAD R3, R0, 0x8, R3 ;  /* 0x0000000800037824 */ /* 0x000fe200078e0203 */
[----:B------:R-:W-:-:S07]  /*105d0*/  SHF.L.U32 R0, R2, 0x1f, RZ ;  /* 0x0000001f02007819 */ /* 0x000fce00000006ff */
.L_x_328:
[----:B--2---:R2:W3:Y:S02]  /*105e0*/  SYNCS.PHASECHK.TRANS64.TRYWAIT P0, [R3+URZ], R0 ;  /* 0x00000000030075a7 */ /* 0x0044e4000800017f */
[----:B---3--:R-:W-:Y:S05]  /*105f0*/  @!P0 NANOSLEEP.SYNCS 0x989680 ;  /* 0x009896800000895d */ /* 0x008fea0003900000 */
[----:B------:R-:W3:Y:S02]  /*10600*/  @!P0 SYNCS.PHASECHK.TRANS64 P0, [R3+URZ], R0 ;  /* 0x00000000030085a7 */ /* 0x000ee4000800007f */
[----:B---3--:R-:W-:Y:S05]  /*10610*/  @!P0 BRA `(.L_x_328) ;  /* 0xfffffffc00f08947 */ /* 0x008fea000383ffff */
.L_x_318:
[----:B------:R-:W-:Y:S05]  /*10620*/  BSYNC B0 ;  /* 0x0000000000007941 */ /* 0x000fea0003800000 */
.L_x_317:
[----:B------:R-:W-:Y:S05]  /*10630*/  EXIT ;  /* 0x000000000000794d */ /* 0x000fea0003800000 */
.L_x_22:
[----:B-1----:R-:W-:-:S04]  /*10640*/  IMAD.U32 R3, RZ, RZ, UR6 ;  /* 0x00000006ff037e24 */ /* 0x002fc8000f8e00ff */
[----:B------:R1:W2:Y:S03]  /*10650*/  SYNCS.PHASECHK.TRANS64.TRYWAIT P0, [R3+URZ], R0 ;  /* 0x00000000030075a7 */ /* 0x0002a6000800017f */
[----:B--2---:R-:W-:Y:S05]  /*10660*/  @!P0 NANOSLEEP.SYNCS 0x989680 ;  /* 0x009896800000895d */ /* 0x004fea0003900000 */
[----:B------:R-:W2:Y:S02]  /*10670*/  @!P0 SYNCS.PHASECHK.TRANS64 P0, [R3+URZ], R0 ;  /* 0x00000000030085a7 */ /* 0x000ea4000800007f */
[----:B--2---:R-:W-:Y:S05]  /*10680*/  @!P0 BRA `(.L_x_22) ;  /* 0xfffffffc00ec8947 */ /* 0x004fea000383ffff */
[----:B------:R-:W-:Y:S05]  /*10690*/  BRA `(.L_x_21) ;  /* 0xffffff1800187947 */ /* 0x000fea000383ffff */
.L_x_28:
[----:B-----5:R1:W-:Y:S02]  /*106a0*/  STL [R1+0x90], R0 ;  /* 0x0000900001007387 */ /* 0x0203e40000100800 */
[----:B-1----:R-:W-:-:S04]  /*106b0*/  IMAD.U32 R0, RZ, RZ, UR9 ;  /* 0x00000009ff007e24 */ /* 0x002fc8000f8e00ff */
[----:B------:R1:W3:Y:S03]  /*106c0*/  SYNCS.PHASECHK.TRANS64.TRYWAIT P0, [R0+URZ], R229 ;  /* 0x000000e5000075a7 */ /* 0x0002e6000800017f */
[----:B---3--:R-:W-:Y:S05]  /*106d0*/  @!P0 NANOSLEEP.SYNCS 0x989680 ;  /* 0x009896800000895d */ /* 0x008fea0003900000 */
[----:B------:R1:W3:Y:S02]  /*106e0*/  @!P0 SYNCS.PHASECHK.TRANS64 P0, [R0+URZ], R229 ;  /* 0x000000e5000085a7 */ /* 0x0002e4000800007f */
[----:B-1----:R1:W5:Y:S02]  /*106f0*/  LDL.LU R0, [R1+0x90] ;  /* 0x0000900001007983 */ /* 0x0023640000300800 */
[----:B-1-3--:R-:W-:Y:S05]  /*10700*/  @!P0 BRA `(.L_x_28) ;  /* 0xfffffffc00e48947 */ /* 0x00afea000383ffff */
[----:B------:R-:W-:Y:S05]  /*10710*/  BRA `(.L_x_27) ;  /* 0xffffff28008c7947 */ /* 0x000fea000383ffff */
.L_x_305:
[----:B------:R-:W-:Y:S01]  /*10720*/  BSSY B1, `(.L_x_329) ;  /* 0x0000006000017945 */ /* 0x000fe20003800000 */
[----:B------:R-:W-:-:S07]  /*10730*/  IMAD.MOV.U32 R2, RZ, RZ, -0x1 ;  /* 0xffffffffff027424 */ /* 0x000fce00078e00ff */
[----:B------:R-:W-:Y:S05]  /*10740*/  WARPSYNC.COLLECTIVE R2, `(.L_x_330) ;  /* 0x00000000020c7348 */ /* 0x000fea0003c00000 */
[----:B------:R-:W-:Y:S02]  /*10750*/  ELECT P0, UR62, PT ;  /* 0x00000000003e782f */ /* 0x000fe40003800000 */
[----:B------:R-:W-:Y:S01]  /*10760*/  MOV R2, UR62 ;  /* 0x0000003e00027c02 */ /* 0x000fe20008000f00 */
[----:B------:R-:W-:Y:S10]  /*10770*/  ENDCOLLECTIVE ;  /* 0x000000000000791b */ /* 0x000ff40003800000 */
.L_x_330:
[----:B------:R-:W-:Y:S05]  /*10780*/  BSYNC B1 ;  /* 0x0000000000017941 */ /* 0x000fea0003800000 */
.L_x_329:
[----:B------:R-:W-:Y:S05]  /*10790*/  BRA `(.L_x_331) ;  /* 0xffffffec005c7947 */ /* 0x000fea000383ffff */
.L_x_308:
[----:B0-----:R0:W2:Y:S02]  /*107a0*/  SYNCS.PHASECHK.TRANS64.TRYWAIT P0, [R13+URZ+0x48], R4 ;  /* 0x000048040d0075a7 */ /* 0x0010a4000800017f */
[----:B--2---:R-:W-:Y:S05]  /*107b0*/  @!P0 NANOSLEEP.SYNCS 0x989680 ;  /* 0x009896800000895d */ /* 0x004fea0003900000 */
[----:B------:R-:W2:Y:S02]  /*107c0*/  @!P0 SYNCS.PHASECHK.TRANS64 P0, [R13+URZ+0x48], R4 ;  /* 0x000048040d0085a7 */ /* 0x000ea4000800007f */
[----:B--2---:R-:W-:Y:S05]  /*107d0*/  @!P0 BRA `(.L_x_308) ;  /* 0xfffffffc00f08947 */ /* 0x004fea000383ffff */
[----:B------:R-:W-:Y:S05]  /*107e0*/  BRA `(.L_x_332) ;  /* 0xffffffec00987947 */ /* 0x000fea000383ffff */
.L_x_316:
[----:B------:R-:W-:Y:S01]  /*107f0*/  BSSY B0, `(.L_x_333) ;  /* 0x0000006000007945 */ /* 0x000fe20003800000 */
[----:B------:R-:W-:-:S07]  /*10800*/  IMAD.MOV.U32 R2, RZ, RZ, -0x1 ;  /* 0xffffffffff027424 */ /* 0x000fce00078e00ff */
[----:B------:R-:W-:Y:S05]  /*10810*/  WARPSYNC.COLLECTIVE R2, `(.L_x_334) ;  /* 0x00000000020c7348 */ /* 0x000fea0003c00000 */
[----:B------:R-:W-:Y:S02]  /*10820*/  ELECT P0, UR62, PT ;  /* 0x00000000003e782f */ /* 0x000fe40003800000 */
[----:B------:R-:W-:Y:S01]  /*10830*/  MOV R2, UR62 ;  /* 0x0000003e00027c02 */ /* 0x000fe20008000f00 */
[----:B------:R-:W-:Y:S10]  /*10840*/  ENDCOLLECTIVE ;  /* 0x000000000000791b */ /* 0x000ff40003800000 */
.L_x_334:
[----:B------:R-:W-:Y:S05]  /*10850*/  BSYNC B0 ;  /* 0x0000000000007941 */ /* 0x000fea0003800000 */
.L_x_333:
[----:B------:R-:W-:Y:S05]  /*10860*/  BRA `(.L_x_335) ;  /* 0xfffffff800087947 */ /* 0x000fea000383ffff */
.L_x_320:
[----:B0-----:R0:W1:Y:S02]  /*10870*/  SYNCS.PHASECHK.TRANS64.TRYWAIT P0, [R5+URZ], R2 ;  /* 0x00000002050075a7 */ /* 0x001064000800017f */
[----:B-1----:R-:W-:Y:S05]  /*10880*/  @!P0 NANOSLEEP.SYNCS 0x989680 ;  /* 0x009896800000895d */ /* 0x002fea0003900000 */
[----:B------:R-:W1:Y:S02]  /*10890*/  @!P0 SYNCS.PHASECHK.TRANS64 P0, [R5+URZ], R2 ;  /* 0x00000002050085a7 */ /* 0x000e64000800007f */
[----:B-1----:R-:W-:Y:S05]  /*108a0*/  @!P0 BRA `(.L_x_320) ;  /* 0xfffffffc00f08947 */ /* 0x002fea000383ffff */
[----:B------:R-:W-:Y:S05]  /*108b0*/  BRA `(.L_x_336) ;  /* 0xfffffff8004c7947 */ /* 0x000fea000383ffff */
.L_x_321:
[----:B0-----:R0:W1:Y:S02]  /*108c0*/  SYNCS.PHASECHK.TRANS64.TRYWAIT P0, [R7+URZ], R4 ;  /* 0x00000004070075a7 */ /* 0x001064000800017f */
[----:B-1----:R-:W-:Y:S05]  /*108d0*/  @!P0 NANOSLEEP.SYNCS 0x989680 ;  /* 0x009896800000895d */ /* 0x002fea0003900000 */
[----:B------:R-:W1:Y:S02]  /*108e0*/  @!P0 SYNCS.PHASECHK.TRANS64 P0, [R7+URZ], R4 ;  /* 0x00000004070085a7 */ /* 0x000e64000800007f */
[----:B-1----:R-:W-:Y:S05]  /*108f0*/  @!P0 BRA `(.L_x_321) ;  /* 0xfffffffc00f08947 */ /* 0x002fea000383ffff */
[----:B------:R-:W-:Y:S05]  /*10900*/  BRA `(.L_x_337) ;  /* 0xfffffff8005c7947 */ /* 0x000fea000383ffff */
.L_x_322:
[----:B0-----:R0:W1:Y:S02]  /*10910*/  SYNCS.PHASECHK.TRANS64.TRYWAIT P0, [R6+URZ], R5 ;  /* 0x00000005060075a7 */ /* 0x001064000800017f */
[----:B-1----:R-:W-:Y:S05]  /*10920*/  @!P0 NANOSLEEP.SYNCS 0x989680 ;  /* 0x009896800000895d */ /* 0x002fea0003900000 */
[----:B------:R-:W1:Y:S02]  /*10930*/  @!P0 SYNCS.PHASECHK.TRANS64 P0, [R6+URZ], R5 ;  /* 0x00000005060085a7 */ /* 0x000e64000800007f */
[----:B-1----:R-:W-:Y:S05]  /*10940*/  @!P0 BRA `(.L_x_322) ;  /* 0xfffffffc00f08947 */ /* 0x002fea000383ffff */
[----:B------:R-:W-:Y:S05]  /*10950*/  BRA `(.L_x_338) ;  /* 0xfffffff8006c7947 */ /* 0x000fea000383ffff */
.L_x_323:
[----:B0-----:R0:W1:Y:S02]  /*10960*/  SYNCS.PHASECHK.TRANS64.TRYWAIT P0, [R7+URZ], R4 ;  /* 0x00000004070075a7 */ /* 0x001064000800017f */
[----:B-1----:R-:W-:Y:S05]  /*10970*/  @!P0 NANOSLEEP.SYNCS 0x989680 ;  /* 0x009896800000895d */ /* 0x002fea0003900000 */
[----:B------:R-:W1:Y:S02]  /*10980*/  @!P0 SYNCS.PHASECHK.TRANS64 P0, [R7+URZ], R4 ;  /* 0x00000004070085a7 */ /* 0x000e64000800007f */
[----:B-1----:R-:W-:Y:S05]  /*10990*/  @!P0 BRA `(.L_x_323) ;  /* 0xfffffffc00f08947 */ /* 0x002fea000383ffff */
[----:B------:R-:W-:Y:S05]  /*109a0*/  BRA `(.L_x_339) ;  /* 0xfffffff8007c7947 */ /* 0x000fea000383ffff */
.L_x_324:
[----:B0-----:R0:W1:Y:S02]  /*109b0*/  SYNCS.PHASECHK.TRANS64.TRYWAIT P0, [R6+URZ], R5 ;  /* 0x00000005060075a7 */ /* 0x001064000800017f */
[----:B-1----:R-:W-:Y:S05]  /*109c0*/  @!P0 NANOSLEEP.SYNCS 0x989680 ;  /* 0x009896800000895d */ /* 0x002fea0003900000 */
[----:B------:R-:W1:Y:S02]  /*109d0*/  @!P0 SYNCS.PHASECHK.TRANS64 P0, [R6+URZ], R5 ;  /* 0x00000005060085a7 */ /* 0x000e64000800007f */
[----:B-1----:R-:W-:Y:S05]  /*109e0*/  @!P0 BRA `(.L_x_324) ;  /* 0xfffffffc00f08947 */ /* 0x002fea000383ffff */
[----:B------:R-:W-:Y:S05]  /*109f0*/  BRA `(.L_x_340) ;  /* 0xfffffff8008c7947 */ /* 0x000fea000383ffff */
.L_x_325:
[----:B0-----:R0:W1:Y:S02]  /*10a00*/  SYNCS.PHASECHK.TRANS64.TRYWAIT P0, [R7+URZ], R4 ;  /* 0x00000004070075a7 */ /* 0x001064000800017f */
[----:B-1----:R-:W-:Y:S05]  /*10a10*/  @!P0 NANOSLEEP.SYNCS 0x989680 ;  /* 0x009896800000895d */ /* 0x002fea0003900000 */
[----:B------:R-:W1:Y:S02]  /*10a20*/  @!P0 SYNCS.PHASECHK.TRANS64 P0, [R7+URZ], R4 ;  /* 0x00000004070085a7 */ /* 0x000e64000800007f */
[----:B-1----:R-:W-:Y:S05]  /*10a30*/  @!P0 BRA `(.L_x_325) ;  /* 0xfffffffc00f08947 */ /* 0x002fea000383ffff */
[----:B------:R-:W-:Y:S05]  /*10a40*/  BRA `(.L_x_341) ;  /* 0xfffffff8009c7947 */ /* 0x000fea000383ffff */
.L_x_326:
[----:B0-----:R0:W1:Y:S02]  /*10a50*/  SYNCS.PHASECHK.TRANS64.TRYWAIT P0, [R6+URZ], R5 ;  /* 0x00000005060075a7 */ /* 0x001064000800017f */
[----:B-1----:R-:W-:Y:S05]  /*10a60*/  @!P0 NANOSLEEP.SYNCS 0x989680 ;  /* 0x009896800000895d */ /* 0x002fea0003900000 */
[----:B------:R-:W1:Y:S02]  /*10a70*/  @!P0 SYNCS.PHASECHK.TRANS64 P0, [R6+URZ], R5 ;  /* 0x00000005060085a7 */ /* 0x000e64000800007f */
[----:B-1----:R-:W-:Y:S05]  /*10a80*/  @!P0 BRA `(.L_x_326) ;  /* 0xfffffffc00f08947 */ /* 0x002fea000383ffff */
[----:B------:R-:W-:Y:S05]  /*10a90*/  BRA `(.L_x_342) ;  /* 0xfffffff800ac7947 */ /* 0x000fea000383ffff */
.L_x_327:
[----:B-1----:R1:W2:Y:S02]  /*10aa0*/  SYNCS.PHASECHK.TRANS64.TRYWAIT P0, [R7+URZ], R4 ;  /* 0x00000004070075a7 */ /* 0x0022a4000800017f */
[----:B--2---:R-:W-:Y:S05]  /*10ab0*/  @!P0 NANOSLEEP.SYNCS 0x989680 ;  /* 0x009896800000895d */ /* 0x004fea0003900000 */
[----:B------:R-:W2:Y:S02]  /*10ac0*/  @!P0 SYNCS.PHASECHK.TRANS64 P0, [R7+URZ], R4 ;  /* 0x00000004070085a7 */ /* 0x000ea4000800007f */
[----:B--2---:R-:W-:Y:S05]  /*10ad0*/  @!P0 BRA `(.L_x_327) ;  /* 0xfffffffc00f08947 */ /* 0x004fea000383ffff */
[----:B------:R-:W-:Y:S05]  /*10ae0*/  BRA `(.L_x_343) ;  /* 0xfffffff800b47947 */ /* 0x000fea000383ffff */
.L_x_344:
[----:B------:R-:W-:-:S00]  /*10af0*/  BRA `(.L_x_344) ;  /* 0xfffffffc00fc7947 */ /* 0x000fc0000383ffff */
[----:B------:R-:W-:-:S00]  /*10b00*/  NOP ;  /* 0x0000000000007918 */ /* 0x000fc00000000000 */
[----:B------:R-:W-:-:S00]  /*10b10*/  NOP ;  /* 0x0000000000007918 */ /* 0x000fc00000000000 */
[----:B------:R-:W-:-:S00]  /*10b20*/  NOP ;  /* 0x0000000000007918 */ /* 0x000fc00000000000 */
[----:B------:R-:W-:-:S00]  /*10b30*/  NOP ;  /* 0x0000000000007918 */ /* 0x000fc00000000000 */
[----:B------:R-:W-:-:S00]  /*10b40*/  NOP ;  /* 0x0000000000007918 */ /* 0x000fc00000000000 */
[----:B------:R-:W-:-:S00]  /*10b50*/  NOP ;  /* 0x0000000000007918 */ /* 0x000fc00000000000 */
[----:B------:R-:W-:-:S00]  /*10b60*/  NOP ;  /* 0x0000000000007918 */ /* 0x000fc00000000000 */
[----:B------:R-:W-:-:S00]  /*10b70*/  NOP ;  /* 0x0000000000007918 */ /* 0x000fc00000000000 */
.L_x_345:


//--------------------- .nv.shared._ZN7cutlass13device_kernelINS_4gemm6kernel13GemmUniversalIN4cute5tupleIJiiiiEEENS1_10collective13CollectiveMmaINS1_37MainloopSm90TmaGmmaWarpSpecializedFP8ILi9ENS5_IJNS4_1CILi2EEENSA_ILi1EEESC_EEENS1_35KernelTmaWarpSpecializedCooperativeEEENS5_IJNSA_ILi128EEENSA_ILi256EEENSA_ILi64EEEEEENS_12float_e4m3_tENS5_IJlSC_lEEESK_SL_NS4_8TiledMMAINS4_8MMA_AtomIJNS4_4SM904GMMA31MMA_64x256x32_F32E4M3E4M3_SS_TNILNSP_7ScaleInE1ELSR_1EEEEEENS4_6LayoutISD_NS5_IJSC_NSA_ILi0EEESV_EEEEENS5_IJNS4_10UnderscoreESY_SY_EEEEENS4_13SM90_TMA_LOADENS4_14ComposedLayoutINS4_7SwizzleILi2ELi4ELi3EEENS4_18smem_ptr_flag_bitsILi8EEENSU_INS5_IJNSA_ILi8EEESI_EEENS5_IJSI_SC_EEEEEEEvNS4_8identityENS4_23SM90_TMA_LOAD_MULTICASTES1B_vS1C_EENS_8epilogue10collective6detail29Sm90TmaWarpSpecializedAdapterINS1G_15DefaultEpilogueISK_SL_SL_NS1F_6thread17LinearCombinationISK_Li1EffLNS1K_9ScaleType4KindE0ELNS_15FloatRoundStyleE2ESK_EENS1_15EpilogueDefaultEEEEEvvEEEEvNT_6ParamsE --------------------------
	.section	.nv.shared._ZN7cutlass13device_kernelINS_4gemm6kernel13GemmUniversalIN4cute5tupleIJiiiiEEENS1_10collective13CollectiveMmaINS1_37MainloopSm90TmaGmmaWarpSpecializedFP8ILi9ENS5_IJNS4_1CILi2EEENSA_ILi1EEESC_EEENS1_35KernelTmaWarpSpecializedCooperativeEEENS5_IJNSA_ILi128EEENSA_ILi256EEENSA_ILi64EEEEEENS_12float_e4m3_tENS5_IJlSC_lEEESK_SL_NS4_8TiledMMAINS4_8MMA_AtomIJNS4_4SM904GMMA31MMA_64x256x32_F32E4M3E4M3_SS_TNILNSP_7ScaleInE1ELSR_1EEEEEENS4_6LayoutISD_NS5_IJSC_NSA_ILi0EEESV_EEEEENS5_IJNS4_10UnderscoreESY_SY_EEEEENS4_13SM90_TMA_LOADENS4_14ComposedLayoutINS4_7SwizzleILi2ELi4ELi3EEENS4_18smem_ptr_flag_bitsILi8EEENSU_INS5_IJNSA_ILi8EEESI_EEENS5_IJSI_SC_EEEEEEEvNS4_8identityENS4_23SM90_TMA_LOAD_MULTICASTES1B_vS1C_EENS_8epilogue10collective6detail29Sm90TmaWarpSpecializedAdapterINS1G_15DefaultEpilogueISK_SL_SL_NS1F_6thread17LinearCombinationISK_Li1EffLNS1K_9ScaleType4KindE0ELNS_15FloatRoundStyleE2ESK_EENS1_15EpilogueDefaultEEEEEvvEEEEvNT_6ParamsE,"aw",@nobits
	.sectionflags	@""
	.align	16
	.zero		1024


//--------------------- .nv.shared.reserved.0     --------------------------
	.section	.nv.shared.reserved.0,"aw",@nobits
	.weak		__nv_reservedSMEM_offset_0_alias
	.size		__nv_reservedSMEM_offset_0_alias, 0, 0
	.other		__nv_reservedSMEM_offset_0_alias,@"STO_CUDA_RESERVED_SHARED STV_DEFAULT"
__nv_reservedSMEM_offset_0_alias:
	.zero		0


//--------------------- .nv.global                --------------------------
	.section	.nv.global,"aw",@nobits
.nv.global:
	.type		_ZN40_INTERNAL_974b7bae_4_k_cu_9d3fdcb1_188974cute1_E,@object
	.size		_ZN40_INTERNAL_974b7bae_4_k_cu_9d3fdcb1_188974cute1_E,(_ZN40_INTERNAL_974b7bae_4_k_cu_9d3fdcb1_188974cuda3std3__45__cpo6cbeginE - _ZN40_INTERNAL_974b7bae_4_k_cu_9d3fdcb1_188974cute1_E)
_ZN40_INTERNAL_974b7bae_4_k_cu_9d3fdcb1_188974cute1_E:
	.zero		1
	.type		_ZN40_INTERNAL_974b7bae_4_k_cu_9d3fdcb1_188974cuda3std3__45__cpo6cbeginE,@object
	.size		_ZN40_INTERNAL_974b7bae_4_k_cu_9d3fdcb1_188974cuda3std3__45__cpo6cbeginE,(_ZN40_INTERNAL_974b7bae_4_k_cu_9d3fdcb1_188974cuda3std3__48in_placeE - _ZN40_INTERNAL_974b7bae_4_k_cu_9d3fdcb1_188974cuda3std3__45__cpo6cbeginE)
_ZN40_INTERNAL_974b7bae_4_k_cu_9d3fdcb1_188974cuda3std3__45__cpo6cbeginE:
	.zero		1
	.type		_ZN40_INTERNAL_974b7bae_4_k_cu_9d3fdcb1_188974cuda3std3__48in_placeE,@object
	.size		_ZN40_INTERNAL_974b7bae_4_k_cu_9d3fdcb1_188974cuda3std3__48in_placeE,(_ZN40_INTERNAL_974b7bae_4_k_cu_9d3fdcb1_188974cuda3std6ranges3__45__cpo9iter_moveE - _ZN40_INTERNAL_974b7bae_4_k_cu_9d3fdcb1_188974cuda3std3__48in_placeE)
_ZN40_INTERNAL_974b7bae_4_k_cu_9d3fdcb1_188974cuda3std3__48in_placeE:
	.zero		1
	.type		_ZN40_INTERNAL_974b7bae_4_k_cu_9d3fdcb1_188974cuda3std6ranges3__45__cpo9iter_moveE,@object
	.size		_ZN40_INTERNAL_974b7bae_4_k_cu_9d3fdcb1_188974cuda3std6ranges3__45__cpo9iter_moveE,(_ZN40_INTERNAL_974b7bae_4_k_cu_9d3fdcb1_188974cuda3std3__45__cpo5beginE - _ZN40_INTERNAL_974b7bae_4_k_cu_9d3fdcb1_188974cuda3std6ranges3__45__cpo9iter_moveE)
_ZN40_INTERNAL_974b7bae_4_k_cu_9d3fdcb1_188974cuda3std6ranges3__45__cpo9iter_moveE:
	.zero		1
	.type		_ZN40_INTERNAL_974b7bae_4_k_cu_9d3fdcb1_188974cuda3std3__45__cpo5beginE,@object
	.size		_ZN40_INTERNAL_974b7bae_4_k_cu_9d3fdcb1_188974cuda3std3__45__cpo5beginE,(_ZN40_INTERNAL_974b7bae_4_k_cu_9d3fdcb1_188974cuda3std3__442_GLOBAL__N__974b7bae_4_k_cu_9d3fdcb1_188976ignoreE - _ZN40_INTERNAL_974b7bae_4_k_cu_9d3fdcb1_188974cuda3std3__45__cpo5beginE)
_ZN40_INTERNAL_974b7bae_4_k_cu_9d3fdcb1_188974cuda3std3__45__cpo5beginE:
	.zero		1
	.type		_ZN40_INTERNAL_974b7bae_4_k_cu_9d3fdcb1_188974cuda3std3__442_GLOBAL__N__974b7bae_4_k_cu_9d3fdcb1_188976ignoreE,@object
	.size		_ZN40_INTERNAL_974b7bae_4_k_cu_9d3fdcb1_188974cuda3std3__442_GLOBAL__N__974b7bae_4_k_cu_9d3fdcb1_188976ignoreE,(_ZN40_INTERNAL_974b7bae_4_k_cu_9d3fdcb1_188974cute7productE - _ZN40_INTERNAL_974b7bae_4_k_cu_9d3fdcb1_188974cuda3std3__442_GLOBAL__N__974b7bae_4_k_cu_9d3fdcb1_188976ignoreE)
_ZN40_INTERNAL_974b7bae_4_k_cu_9d3fdcb1_188974cuda3std3__442_GLOBAL__N__974b7bae_4_k_cu_9d3fdcb1_188976ignoreE:
	.zero		1
	.type		_ZN40_INTERNAL_974b7bae_4_k_cu_9d3fdcb1_188974cute7productE,@object
	.size		_ZN40_INTERNAL_974b7bae_4_k_cu_9d3fdcb1_188974cute7productE,(_ZN40_INTERNAL_974b7bae_4_k_cu_9d3fdcb1_188974cuda3std3__45__cpo3endE - _ZN40_INTERNAL_974b7bae_4_k_cu_9d3fdcb1_188974cute7productE)
_ZN40_INTERNAL_974b7bae_4_k_cu_9d3fdcb1_188974cute7productE:
	.zero		1
	.type		_ZN40_INTERNAL_974b7bae_4_k_cu_9d3fdcb1_188974cuda3std3__45__cpo3endE,@object
	.size		_ZN40_INTERNAL_974b7bae_4_k_cu_9d3fdcb1_188974cuda3std3__45__cpo3endE,(_ZN40_INTERNAL_974b7bae_4_k_cu_9d3fdcb1_188974cuda3std3__419piecewise_constructE - _ZN40_INTERNAL_974b7bae_4_k_cu_9d3fdcb1_188974cuda3std3__45__cpo3endE)
_ZN40_INTERNAL_974b7bae_4_k_cu_9d3fdcb1_188974cuda3std3__45__cpo3endE:
	.zero		1
	.type		_ZN40_INTERNAL_974b7bae_4_k_cu_9d3fdcb1_188974cuda3std3__419piecewise_constructE,@object
	.size		_ZN40_INTERNAL_974b7bae_4_k_cu_9d3fdcb1_188974cuda3std3__419piecewise_constructE,(_ZN40_INTERNAL_974b7bae_4_k_cu_9d3fdcb1_188974cuda3std3__45__cpo4cendE - _ZN40_INTERNAL_974b7bae_4_k_cu_9d3fdcb1_188974cuda3std3__419piecewise_constructE)
_ZN40_INTERNAL_974b7bae_4_k_cu_9d3fdcb1_188974cuda3std3__419piecewise_constructE:
	.zero		1
	.type		_ZN40_INTERNAL_974b7bae_4_k_cu_9d3fdcb1_188974cuda3std3__45__cpo4cendE,@object
	.size		_ZN40_INTERNAL_974b7bae_4_k_cu_9d3fdcb1_188974cuda3std3__45__cpo4cendE,(_ZN40_INTERNAL_974b7bae_4_k_cu_9d3fdcb1_188974cuda3std6ranges3__45__cpo4swapE - _ZN40_INTERNAL_974b7bae_4_k_cu_9d3fdcb1_188974cuda3std3__45__cpo4cendE)
_ZN40_INTERNAL_974b7bae_4_k_cu_9d3fdcb1_188974cuda3std3__45__cpo4cendE:
	.zero		1
	.type		_ZN40_INTERNAL_974b7bae_4_k_cu_9d3fdcb1_188974cuda3std6ranges3__45__cpo4swapE,@object
	.size		_ZN40_INTERNAL_974b7bae_4_k_cu_9d3fdcb1_188974cuda3std6ranges3__45__cpo4swapE,(.L_7 - _ZN40_INTERNAL_974b7bae_4_k_cu_9d3fdcb1_188974cuda3std6ranges3__45__cpo4swapE)
_ZN40_INTERNAL_974b7bae_4_k_cu_9d3fdcb1_188974cuda3std6ranges3__45__cpo4swapE:
	.zero		1
.L_7:


//--------------------- .nv.constant0._ZN7cutlass13device_kernelINS_4gemm6kernel13GemmUniversalIN4cute5tupleIJiiiiEEENS1_10collective13CollectiveMmaINS1_37MainloopSm90TmaGmmaWarpSpecializedFP8ILi9ENS5_IJNS4_1CILi2EEENSA_ILi1EEESC_EEENS1_35KernelTmaWarpSpecializedCooperativeEEENS5_IJNSA_ILi128EEENSA_ILi256EEENSA_ILi64EEEEEENS_12float_e4m3_tENS5_IJlSC_lEEESK_SL_NS4_8TiledMMAINS4_8MMA_AtomIJNS4_4SM904GMMA31MMA_64x256x32_F32E4M3E4M3_SS_TNILNSP_7ScaleInE1ELSR_1EEEEEENS4_6LayoutISD_NS5_IJSC_NSA_ILi0EEESV_EEEEENS5_IJNS4_10UnderscoreESY_SY_EEEEENS4_13SM90_TMA_LOADENS4_14ComposedLayoutINS4_7SwizzleILi2ELi4ELi3EEENS4_18smem_ptr_flag_bitsILi8EEENSU_INS5_IJNSA_ILi8EEESI_EEENS5_IJSI_SC_EEEEEEEvNS4_8identityENS4_23SM90_TMA_LOAD_MULTICASTES1B_vS1C_EENS_8epilogue10collective6detail29Sm90TmaWarpSpecializedAdapterINS1G_15DefaultEpilogueISK_SL_SL_NS1F_6thread17LinearCombinationISK_Li1EffLNS1K_9ScaleType4KindE0ELNS_15FloatRoundStyleE2ESK_EENS1_15EpilogueDefaultEEEEEvvEEEEvNT_6ParamsE --------------------------
	.section	.nv.constant0._ZN7cutlass13device_kernelINS_4gemm6kernel13GemmUniversalIN4cute5tupleIJiiiiEEENS1_10collective13CollectiveMmaINS1_37MainloopSm90TmaGmmaWarpSpecializedFP8ILi9ENS5_IJNS4_1CILi2EEENSA_ILi1EEESC_EEENS1_35KernelTmaWarpSpecializedCooperativeEEENS5_IJNSA_ILi128EEENSA_ILi256EEENSA_ILi64EEEEEENS_12float_e4m3_tENS5_IJlSC_lEEESK_SL_NS4_8TiledMMAINS4_8MMA_AtomIJNS4_4SM904GMMA31MMA_64x256x32_F32E4M3E4M3_SS_TNILNSP_7ScaleInE1ELSR_1EEEEEENS4_6LayoutISD_NS5_IJSC_NSA_ILi0EEESV_EEEEENS5_IJNS4_10UnderscoreESY_SY_EEEEENS4_13SM90_TMA_LOADENS4_14ComposedLayoutINS4_7SwizzleILi2ELi4ELi3EEENS4_18smem_ptr_flag_bitsILi8EEENSU_INS5_IJNSA_ILi8EEESI_EEENS5_IJSI_SC_EEEEEEEvNS4_8identityENS4_23SM90_TMA_LOAD_MULTICASTES1B_vS1C_EENS_8epilogue10collective6detail29Sm90TmaWarpSpecializedAdapterINS1G_15DefaultEpilogueISK_SL_SL_NS1F_6thread17LinearCombinationISK_Li1EffLNS1K_9ScaleType4KindE0ELNS_15FloatRoundStyleE2ESK_EENS1_15EpilogueDefaultEEEEEvvEEEEvNT_6ParamsE,"a",@progbits
	.sectionflags	@""
	.align	4
.nv.constant0._ZN7cutlass13device_kernelINS_4gemm6kernel13GemmUniversalIN4cute5tupleIJiiiiEEENS1_10collective13CollectiveMmaINS1_37MainloopSm90TmaGmmaWarpSpecializedFP8ILi9ENS5_IJNS4_1CILi2EEENSA_ILi1EEESC_EEENS1_35KernelTmaWarpSpecializedCooperativeEEENS5_IJNSA_ILi128EEENSA_ILi256EEENSA_ILi64EEEEEENS_12float_e4m3_tENS5_IJlSC_lEEESK_SL_NS4_8TiledMMAINS4_8MMA_AtomIJNS4_4SM904GMMA31MMA_64x256x32_F32E4M3E4M3_SS_TNILNSP_7ScaleInE1ELSR_1EEEEEENS4_6LayoutISD_NS5_IJSC_NSA_ILi0EEESV_EEEEENS5_IJNS4_10UnderscoreESY_SY_EEEEENS4_13SM90_TMA_LOADENS4_14ComposedLayoutINS4_7SwizzleILi2ELi4ELi3EEENS4_18smem_ptr_flag_bitsILi8EEENSU_INS5_IJNSA_ILi8EEESI_EEENS5_IJSI_SC_EEEEEEEvNS4_8identityENS4_23SM90_TMA_LOAD_MULTICASTES1B_vS1C_EENS_8epilogue10collective6detail29Sm90TmaWarpSpecializedAdapterINS1G_15DefaultEpilogueISK_SL_SL_NS1F_6thread17LinearCombinationISK_Li1EffLNS1K_9ScaleType4KindE0ELNS_15FloatRoundStyleE2ESK_EENS1_15EpilogueDefaultEEEEEvvEEEEvNT_6ParamsE:
	.zero		1664


//--------------------- SYMBOLS --------------------------

	.type		.nv.reservedSmem.offset0,@object
	.size		.nv.reservedSmem.offset0,0x4
